//
// Generated by NVIDIA NVVM Compiler
//
// Compiler Build ID: CL-36424714
// Cuda compilation tools, release 13.0, V13.0.88
// Based on NVVM 20.0.0
//

.version 9.0
.target sm_100
.address_size 64

	// .globl	my_kernel_kernel0
// _ZZ17my_kernel_kernel0E15PadInput_shared has been demoted
// _ZZ17my_kernel_kernel0E18placeholder_shared has been demoted

.visible .entry my_kernel_kernel0(
	.param .u64 .ptr .align 1 my_kernel_kernel0_param_0,
	.param .u64 .ptr .align 1 my_kernel_kernel0_param_1,
	.param .u64 .ptr .align 1 my_kernel_kernel0_param_2
)
{
	.local .align 16 .b8 	__local_depot0[48];
	.reg .b64 	%SP;
	.reg .b64 	%SPL;
	.reg .pred 	%p<116>;
	.reg .b16 	%rs<39>;
	.reg .b32 	%r<202>;
	.reg .b32 	%f<625>;
	.reg .b64 	%rd<27>;
	// demoted variable
	.shared .align 4 .b8 _ZZ17my_kernel_kernel0E15PadInput_shared[1600];
	// demoted variable
	.shared .align 4 .b8 _ZZ17my_kernel_kernel0E18placeholder_shared[384];
	mov.u64 	%SPL, __local_depot0;
	ld.param.u64 	%rd7, [my_kernel_kernel0_param_0];
	cvta.to.global.u64 	%rd1, %rd7;
	add.u64 	%rd2, %SPL, 0;
	mov.f32 	%f177, 0f00000000;
	st.local.v4.f32 	[%rd2], {%f177, %f177, %f177, %f177};
	st.local.v4.f32 	[%rd2+16], {%f177, %f177, %f177, %f177};
	st.local.v4.f32 	[%rd2+32], {%f177, %f177, %f177, %f177};
	mov.u32 	%r1, %tid.x;
	shr.u32 	%r55, %r1, 1;
	mov.u32 	%r56, %ctaid.x;
	mul.hi.u32 	%r57, %r56, 1374389535;
	shr.u32 	%r3, %r57, 3;
	mul.lo.s32 	%r58, %r3, 25;
	sub.s32 	%r59, %r56, %r58;
	cvt.u16.u32 	%rs2, %r59;
	mul.lo.s16 	%rs3, %rs2, 205;
	shr.u16 	%rs1, %rs3, 10;
	mul.wide.u16 	%r60, %rs1, 8;
	mul.hi.u32 	%r61, %r56, 1717986919;
	shr.u32 	%r62, %r61, 1;
	mul.lo.s32 	%r63, %r62, 5;
	sub.s32 	%r2, %r56, %r63;
	shl.b32 	%r64, %r2, 3;
	mul.lo.s32 	%r65, %r3, 409600;
	mul.wide.u16 	%r66, %rs1, -24576;
	shl.b32 	%r67, %r2, 10;
	and.b32  	%r4, %r1, 1;
	or.b32  	%r68, %r4, %r65;
	or.b32  	%r69, %r68, %r67;
	add.s32 	%r70, %r69, %r66;
	add.s32 	%r5, %r70, -5248;
	cvt.u16.u32 	%rs4, %r1;
	mul.lo.s16 	%rs5, %rs4, 171;
	shr.u16 	%rs6, %rs5, 10;
	mul.wide.u16 	%r71, %rs6, 384;
	mul.lo.s16 	%rs7, %rs6, 6;
	sub.s16 	%rs8, %rs4, %rs7;
	cvt.u32.u16 	%r72, %rs8;
	and.b32  	%r73, %r72, 255;
	or.b32  	%r6, %r71, %r73;
	shr.u32 	%r7, %r1, 6;
	mul.lo.s32 	%r74, %r7, 200;
	shr.u32 	%r75, %r1, 4;
	and.b32  	%r8, %r75, 3;
	and.b32  	%r9, %r1, 15;
	mad.lo.s32 	%r10, %r8, 40, %r74;
	add.s32 	%r76, %r55, -100;
	setp.lt.u32 	%p5, %r1, 200;
	selp.b32 	%r77, %r55, %r76, %p5;
	mul.hi.u32 	%r78, %r77, -858993459;
	shr.u32 	%r79, %r78, 3;
	or.b32  	%r80, %r79, %r60;
	setp.eq.s32 	%p6, %r80, 0;
	add.s32 	%r81, %r60, %r79;
	setp.gt.u32 	%p7, %r81, 40;
	or.pred  	%p1, %p6, %p7;
	cvt.u16.u32 	%rs9, %r55;
	mul.lo.s16 	%rs10, %rs9, 205;
	shr.u16 	%rs11, %rs10, 11;
	mul.lo.s16 	%rs12, %rs11, 10;
	sub.s16 	%rs13, %rs9, %rs12;
	cvt.u32.u16 	%r83, %rs13;
	and.b32  	%r84, %r83, 255;
	or.b32  	%r11, %r64, %r84;
	add.s32 	%r12, %r64, %r84;
	setp.gt.u32 	%p8, %r1, 199;
	selp.b32 	%r85, 204800, 0, %p8;
	and.b16  	%rs14, %rs13, 255;
	mul.wide.u16 	%r86, %rs14, 128;
	mad.lo.s32 	%r87, %r79, 5120, %r85;
	add.s32 	%r13, %r87, %r86;
	shl.b32 	%r88, %r1, 2;
	mov.u32 	%r89, _ZZ17my_kernel_kernel0E15PadInput_shared;
	add.s32 	%r14, %r89, %r88;
	add.s32 	%r90, %r55, 64;
	add.s32 	%r91, %r55, -36;
	setp.lt.u32 	%p9, %r1, 72;
	selp.b32 	%r92, %r90, %r91, %p9;
	mul.hi.u32 	%r93, %r92, -858993459;
	shr.u32 	%r94, %r93, 3;
	or.b32  	%r95, %r94, %r60;
	setp.eq.s32 	%p10, %r95, 0;
	add.s32 	%r96, %r60, %r94;
	setp.gt.u32 	%p11, %r96, 40;
	or.pred  	%p2, %p10, %p11;
	cvt.u16.u32 	%rs15, %r90;
	mul.lo.s16 	%rs16, %rs15, 205;
	shr.u16 	%rs17, %rs16, 11;
	mul.lo.s16 	%rs18, %rs17, 10;
	sub.s16 	%rs19, %rs15, %rs18;
	cvt.u32.u16 	%r98, %rs19;
	and.b32  	%r99, %r98, 255;
	or.b32  	%r15, %r64, %r99;
	add.s32 	%r16, %r64, %r99;
	setp.gt.u32 	%p12, %r1, 71;
	selp.b32 	%r100, 204800, 0, %p12;
	and.b16  	%rs20, %rs19, 255;
	mul.wide.u16 	%r101, %rs20, 128;
	mad.lo.s32 	%r102, %r94, 5120, %r100;
	add.s32 	%r17, %r102, %r101;
	add.s16 	%rs21, %rs9, 28;
	mul.hi.u16 	%rs22, %rs21, 6554;
	cvt.u32.u16 	%r103, %rs22;
	add.s32 	%r18, %r60, %r103;
	xor.b16  	%rs23, %rs9, -128;
	and.b16  	%rs24, %rs23, 255;
	mul.lo.s16 	%rs25, %rs24, 205;
	shr.u16 	%rs26, %rs25, 11;
	mul.lo.s16 	%rs27, %rs26, 10;
	sub.s16 	%rs28, %rs23, %rs27;
	cvt.u32.u16 	%r104, %rs28;
	and.b32  	%r105, %r104, 255;
	or.b32  	%r19, %r64, %r105;
	add.s32 	%r20, %r64, %r105;
	mul.wide.u16 	%r106, %rs22, 5120;
	and.b16  	%rs29, %rs28, 255;
	mul.wide.u16 	%r107, %rs29, 128;
	add.s32 	%r108, %r106, %r107;
	add.s32 	%r21, %r108, 204800;
	add.s16 	%rs30, %rs9, 92;
	mul.hi.u16 	%rs31, %rs30, 6554;
	cvt.u32.u16 	%r109, %rs31;
	add.s32 	%r22, %r60, %r109;
	add.s16 	%rs32, %rs9, -64;
	and.b16  	%rs33, %rs32, 255;
	mul.lo.s16 	%rs34, %rs33, 205;
	shr.u16 	%rs35, %rs34, 11;
	mul.lo.s16 	%rs36, %rs35, 10;
	sub.s16 	%rs37, %rs32, %rs36;
	cvt.u32.u16 	%r110, %rs37;
	and.b32  	%r111, %r110, 255;
	or.b32  	%r23, %r64, %r111;
	add.s32 	%r24, %r64, %r111;
	mul.wide.u16 	%r112, %rs31, 5120;
	and.b16  	%rs38, %rs37, 255;
	mul.wide.u16 	%r113, %rs38, 128;
	add.s32 	%r114, %r112, %r113;
	add.s32 	%r25, %r114, 204800;
	and.b32  	%r26, %r1, 14;
	add.s32 	%r115, %r9, 1;
	and.b32  	%r27, %r115, 30;
	add.s32 	%r116, %r9, 2;
	and.b32  	%r28, %r116, 30;
	add.s32 	%r117, %r9, 3;
	and.b32  	%r29, %r117, 30;
	mov.b32 	%r197, 0;
	max.u32 	%r127, %r18, %r20;
	max.u32 	%r131, %r22, %r24;
$L__BB0_1:
	setp.gt.u32 	%p13, %r1, 399;
	bar.sync 	0;
	shl.b32 	%r118, %r197, 1;
	add.s32 	%r31, %r5, %r118;
	@%p13 bra 	$L__BB0_5;
	setp.gt.u32 	%p14, %r12, 40;
	setp.eq.s32 	%p15, %r11, 0;
	or.pred  	%p16, %p1, %p15;
	or.pred  	%p17, %p16, %p14;
	mov.f32 	%f561, 0f00000000;
	@%p17 bra 	$L__BB0_4;
	add.s32 	%r121, %r31, %r13;
	mul.wide.s32 	%rd9, %r121, 4;
	add.s64 	%rd10, %rd1, %rd9;
	ld.global.nc.f32 	%f561, [%rd10];
$L__BB0_4:
	st.shared.f32 	[%r14], %f561;
$L__BB0_5:
	setp.gt.u32 	%p18, %r1, 271;
	@%p18 bra 	$L__BB0_9;
	setp.gt.u32 	%p19, %r16, 40;
	setp.eq.s32 	%p20, %r15, 0;
	or.pred  	%p21, %p2, %p20;
	or.pred  	%p22, %p21, %p19;
	mov.f32 	%f562, 0f00000000;
	@%p22 bra 	$L__BB0_8;
	add.s32 	%r124, %r31, %r17;
	mul.wide.s32 	%rd11, %r124, 4;
	add.s64 	%rd12, %rd1, %rd11;
	ld.global.nc.f32 	%f562, [%rd12];
$L__BB0_8:
	st.shared.f32 	[%r14+512], %f562;
$L__BB0_9:
	setp.gt.u32 	%p23, %r1, 143;
	@%p23 bra 	$L__BB0_13;
	setp.eq.s32 	%p24, %r19, 0;
	setp.gt.u32 	%p25, %r127, 40;
	or.pred  	%p26, %p25, %p24;
	mov.f32 	%f563, 0f00000000;
	@%p26 bra 	$L__BB0_12;
	add.s32 	%r128, %r31, %r21;
	mul.wide.s32 	%rd13, %r128, 4;
	add.s64 	%rd14, %rd1, %rd13;
	ld.global.nc.f32 	%f563, [%rd14];
$L__BB0_12:
	st.shared.f32 	[%r14+1024], %f563;
$L__BB0_13:
	setp.gt.u32 	%p27, %r1, 15;
	@%p27 bra 	$L__BB0_17;
	setp.eq.s32 	%p28, %r23, 0;
	setp.gt.u32 	%p29, %r131, 40;
	or.pred  	%p30, %p29, %p28;
	mov.f32 	%f564, 0f00000000;
	@%p30 bra 	$L__BB0_16;
	add.s32 	%r132, %r31, %r25;
	mul.wide.s32 	%rd15, %r132, 4;
	add.s64 	%rd16, %rd1, %rd15;
	ld.global.nc.f32 	%f564, [%rd16];
$L__BB0_16:
	st.shared.f32 	[%r14+1536], %f564;
$L__BB0_17:
	setp.gt.u32 	%p31, %r1, 95;
	@%p31 bra 	$L__BB0_19;
	ld.param.u64 	%rd25, [my_kernel_kernel0_param_1];
	mad.lo.s32 	%r133, %r197, 6, %r6;
	cvta.to.global.u64 	%rd17, %rd25;
	mul.wide.u32 	%rd18, %r133, 4;
	add.s64 	%rd19, %rd17, %rd18;
	ld.global.nc.f32 	%f182, [%rd19];
	shl.b32 	%r134, %r1, 2;
	mov.u32 	%r135, _ZZ17my_kernel_kernel0E18placeholder_shared;
	add.s32 	%r136, %r135, %r134;
	st.shared.f32 	[%r136], %f182;
$L__BB0_19:
	bar.sync 	0;
	mov.b32 	%r198, 0;
$L__BB0_20:
	mul.wide.u32 	%rd20, %r198, 4;
	add.s64 	%rd3, %rd2, %rd20;
	ld.local.f32 	%f14, [%rd3];
	ld.local.f32 	%f13, [%rd3+16];
	ld.local.f32 	%f12, [%rd3+32];
	mov.b32 	%r199, 0;
	mov.pred 	%p114, -1;
$L__BB0_21:
	mov.pred 	%p3, %p114;
	add.s32 	%r139, %r199, %r198;
	and.b32  	%r140, %r139, 1;
	setp.eq.b32 	%p33, %r140, 1;
	shr.u32 	%r141, %r139, 1;
	mad.lo.s32 	%r34, %r141, 20, %r10;
	mul.lo.s32 	%r35, %r199, -24;
	@%p33 bra 	$L__BB0_71;
	setp.eq.s32 	%p34, %r4, 0;
	add.s32 	%r145, %r34, %r26;
	shl.b32 	%r146, %r145, 2;
	mov.u32 	%r147, _ZZ17my_kernel_kernel0E15PadInput_shared;
	add.s32 	%r36, %r147, %r146;
	mov.f32 	%f586, 0f00000000;
	@%p34 bra 	$L__BB0_23;
	bra.uni 	$L__BB0_24;
$L__BB0_23:
	ld.shared.f32 	%f586, [%r36];
$L__BB0_24:
	setp.ne.s32 	%p35, %r4, 0;
	shl.b32 	%r148, %r35, 2;
	mov.u32 	%r149, _ZZ17my_kernel_kernel0E18placeholder_shared;
	add.s32 	%r39, %r149, %r148;
	ld.shared.f32 	%f230, [%r39+360];
	fma.rn.f32 	%f71, %f586, %f230, %f14;
	mov.f32 	%f587, 0f00000000;
	@%p35 bra 	$L__BB0_26;
	ld.shared.f32 	%f587, [%r36];
$L__BB0_26:
	ld.shared.f32 	%f232, [%r39+364];
	fma.rn.f32 	%f74, %f587, %f232, %f13;
	mov.f32 	%f588, 0f00000000;
	@%p35 bra 	$L__BB0_28;
	ld.shared.f32 	%f588, [%r36];
$L__BB0_28:
	ld.shared.f32 	%f234, [%r39+368];
	fma.rn.f32 	%f77, %f588, %f234, %f12;
	mov.f32 	%f589, 0f00000000;
	@%p35 bra 	$L__BB0_30;
	ld.shared.f32 	%f589, [%r36+4];
$L__BB0_30:
	ld.shared.f32 	%f236, [%r39+372];
	fma.rn.f32 	%f80, %f589, %f236, %f71;
	mov.f32 	%f590, 0f00000000;
	@%p35 bra 	$L__BB0_32;
	ld.shared.f32 	%f590, [%r36+4];
$L__BB0_32:
	ld.shared.f32 	%f238, [%r39+376];
	fma.rn.f32 	%f83, %f590, %f238, %f74;
	mov.f32 	%f591, 0f00000000;
	@%p35 bra 	$L__BB0_34;
	ld.shared.f32 	%f591, [%r36+4];
$L__BB0_34:
	ld.shared.f32 	%f240, [%r39+380];
	fma.rn.f32 	%f86, %f591, %f240, %f77;
	add.s32 	%r150, %r34, %r27;
	shl.b32 	%r151, %r150, 2;
	mov.u32 	%r152, _ZZ17my_kernel_kernel0E15PadInput_shared;
	add.s32 	%r40, %r152, %r151;
	mov.f32 	%f568, 0f00000000;
	@%p34 bra 	$L__BB0_36;
	ld.shared.f32 	%f568, [%r40];
$L__BB0_36:
	ld.shared.f32 	%f242, [%r39+336];
	fma.rn.f32 	%f17, %f568, %f242, %f80;
	mov.f32 	%f569, 0f00000000;
	@%p34 bra 	$L__BB0_38;
	ld.shared.f32 	%f569, [%r40];
$L__BB0_38:
	ld.shared.f32 	%f244, [%r39+340];
	fma.rn.f32 	%f20, %f569, %f244, %f83;
	mov.f32 	%f570, 0f00000000;
	@%p34 bra 	$L__BB0_40;
	ld.shared.f32 	%f570, [%r40];
$L__BB0_40:
	ld.shared.f32 	%f246, [%r39+344];
	fma.rn.f32 	%f23, %f570, %f246, %f86;
	mov.f32 	%f571, 0f00000000;
	@%p34 bra 	$L__BB0_42;
	ld.shared.f32 	%f571, [%r40+4];
$L__BB0_42:
	ld.shared.f32 	%f248, [%r39+348];
	fma.rn.f32 	%f26, %f571, %f248, %f17;
	mov.f32 	%f572, 0f00000000;
	@%p34 bra 	$L__BB0_44;
	ld.shared.f32 	%f572, [%r40+4];
$L__BB0_44:
	ld.shared.f32 	%f250, [%r39+352];
	fma.rn.f32 	%f29, %f572, %f250, %f20;
	mov.f32 	%f573, 0f00000000;
	@%p34 bra 	$L__BB0_46;
	ld.shared.f32 	%f573, [%r40+4];
$L__BB0_46:
	ld.shared.f32 	%f252, [%r39+356];
	fma.rn.f32 	%f32, %f573, %f252, %f23;
	add.s32 	%r153, %r34, %r28;
	shl.b32 	%r154, %r153, 2;
	mov.u32 	%r155, _ZZ17my_kernel_kernel0E15PadInput_shared;
	add.s32 	%r37, %r155, %r154;
	mov.f32 	%f574, 0f00000000;
	@%p35 bra 	$L__BB0_48;
	ld.shared.f32 	%f574, [%r37];
$L__BB0_48:
	ld.shared.f32 	%f254, [%r39+312];
	fma.rn.f32 	%f35, %f574, %f254, %f26;
	mov.f32 	%f575, 0f00000000;
	@%p35 bra 	$L__BB0_50;
	ld.shared.f32 	%f575, [%r37];
$L__BB0_50:
	ld.shared.f32 	%f256, [%r39+316];
	fma.rn.f32 	%f38, %f575, %f256, %f29;
	mov.f32 	%f576, 0f00000000;
	@%p35 bra 	$L__BB0_52;
	ld.shared.f32 	%f576, [%r37];
$L__BB0_52:
	ld.shared.f32 	%f258, [%r39+320];
	fma.rn.f32 	%f41, %f576, %f258, %f32;
	mov.f32 	%f577, 0f00000000;
	@%p35 bra 	$L__BB0_54;
	ld.shared.f32 	%f577, [%r37+4];
$L__BB0_54:
	ld.shared.f32 	%f260, [%r39+324];
	fma.rn.f32 	%f44, %f577, %f260, %f35;
	mov.f32 	%f578, 0f00000000;
	@%p35 bra 	$L__BB0_56;
	ld.shared.f32 	%f578, [%r37+4];
$L__BB0_56:
	ld.shared.f32 	%f262, [%r39+328];
	fma.rn.f32 	%f47, %f578, %f262, %f38;
	mov.f32 	%f579, 0f00000000;
	@%p35 bra 	$L__BB0_58;
	ld.shared.f32 	%f579, [%r37+4];
$L__BB0_58:
	ld.shared.f32 	%f264, [%r39+332];
	fma.rn.f32 	%f50, %f579, %f264, %f41;
	add.s32 	%r156, %r34, %r29;
	shl.b32 	%r157, %r156, 2;
	mov.u32 	%r158, _ZZ17my_kernel_kernel0E15PadInput_shared;
	add.s32 	%r38, %r158, %r157;
	mov.f32 	%f580, 0f00000000;
	@%p34 bra 	$L__BB0_60;
	ld.shared.f32 	%f580, [%r38];
$L__BB0_60:
	ld.shared.f32 	%f266, [%r39+288];
	fma.rn.f32 	%f53, %f580, %f266, %f44;
	mov.f32 	%f581, 0f00000000;
	@%p34 bra 	$L__BB0_62;
	ld.shared.f32 	%f581, [%r38];
$L__BB0_62:
	ld.shared.f32 	%f268, [%r39+292];
	fma.rn.f32 	%f56, %f581, %f268, %f47;
	mov.f32 	%f582, 0f00000000;
	@%p34 bra 	$L__BB0_64;
	ld.shared.f32 	%f582, [%r38];
$L__BB0_64:
	ld.shared.f32 	%f270, [%r39+296];
	fma.rn.f32 	%f59, %f582, %f270, %f50;
	mov.f32 	%f583, 0f00000000;
	@%p34 bra 	$L__BB0_66;
	ld.shared.f32 	%f583, [%r38+4];
$L__BB0_66:
	ld.shared.f32 	%f272, [%r39+300];
	fma.rn.f32 	%f14, %f583, %f272, %f53;
	mov.f32 	%f584, 0f00000000;
	@%p34 bra 	$L__BB0_68;
	ld.shared.f32 	%f584, [%r38+4];
$L__BB0_68:
	ld.shared.f32 	%f274, [%r39+304];
	fma.rn.f32 	%f13, %f584, %f274, %f56;
	mov.f32 	%f585, 0f00000000;
	@%p34 bra 	$L__BB0_70;
	ld.shared.f32 	%f585, [%r38+4];
$L__BB0_70:
	ld.shared.f32 	%f275, [%r39+308];
	fma.rn.f32 	%f12, %f585, %f275, %f59;
	bra.uni 	$L__BB0_72;
$L__BB0_71:
	shl.b32 	%r142, %r35, 2;
	mov.u32 	%r143, _ZZ17my_kernel_kernel0E18placeholder_shared;
	add.s32 	%r144, %r143, %r142;
	ld.shared.f32 	%f183, [%r144+360];
	fma.rn.f32 	%f184, %f183, 0f00000000, %f14;
	ld.shared.f32 	%f185, [%r144+364];
	fma.rn.f32 	%f186, %f185, 0f00000000, %f13;
	ld.shared.f32 	%f187, [%r144+368];
	fma.rn.f32 	%f188, %f187, 0f00000000, %f12;
	ld.shared.f32 	%f189, [%r144+372];
	fma.rn.f32 	%f190, %f189, 0f00000000, %f184;
	ld.shared.f32 	%f191, [%r144+376];
	fma.rn.f32 	%f192, %f191, 0f00000000, %f186;
	ld.shared.f32 	%f193, [%r144+380];
	fma.rn.f32 	%f194, %f193, 0f00000000, %f188;
	ld.shared.f32 	%f195, [%r144+336];
	fma.rn.f32 	%f196, %f195, 0f00000000, %f190;
	ld.shared.f32 	%f197, [%r144+340];
	fma.rn.f32 	%f198, %f197, 0f00000000, %f192;
	ld.shared.f32 	%f199, [%r144+344];
	fma.rn.f32 	%f200, %f199, 0f00000000, %f194;
	ld.shared.f32 	%f201, [%r144+348];
	fma.rn.f32 	%f202, %f201, 0f00000000, %f196;
	ld.shared.f32 	%f203, [%r144+352];
	fma.rn.f32 	%f204, %f203, 0f00000000, %f198;
	ld.shared.f32 	%f205, [%r144+356];
	fma.rn.f32 	%f206, %f205, 0f00000000, %f200;
	ld.shared.f32 	%f207, [%r144+312];
	fma.rn.f32 	%f208, %f207, 0f00000000, %f202;
	ld.shared.f32 	%f209, [%r144+316];
	fma.rn.f32 	%f210, %f209, 0f00000000, %f204;
	ld.shared.f32 	%f211, [%r144+320];
	fma.rn.f32 	%f212, %f211, 0f00000000, %f206;
	ld.shared.f32 	%f213, [%r144+324];
	fma.rn.f32 	%f214, %f213, 0f00000000, %f208;
	ld.shared.f32 	%f215, [%r144+328];
	fma.rn.f32 	%f216, %f215, 0f00000000, %f210;
	ld.shared.f32 	%f217, [%r144+332];
	fma.rn.f32 	%f218, %f217, 0f00000000, %f212;
	ld.shared.f32 	%f219, [%r144+288];
	fma.rn.f32 	%f220, %f219, 0f00000000, %f214;
	ld.shared.f32 	%f221, [%r144+292];
	fma.rn.f32 	%f222, %f221, 0f00000000, %f216;
	ld.shared.f32 	%f223, [%r144+296];
	fma.rn.f32 	%f224, %f223, 0f00000000, %f218;
	ld.shared.f32 	%f225, [%r144+300];
	fma.rn.f32 	%f14, %f225, 0f00000000, %f220;
	ld.shared.f32 	%f226, [%r144+304];
	fma.rn.f32 	%f13, %f226, 0f00000000, %f222;
	ld.shared.f32 	%f227, [%r144+308];
	fma.rn.f32 	%f12, %f227, 0f00000000, %f224;
$L__BB0_72:
	mov.b32 	%r199, 1;
	mov.pred 	%p114, 0;
	@%p3 bra 	$L__BB0_21;
	st.local.f32 	[%rd3], %f14;
	st.local.f32 	[%rd3+16], %f13;
	st.local.f32 	[%rd3+32], %f12;
	add.s32 	%r198, %r198, 1;
	setp.ne.s32 	%p59, %r198, 4;
	@%p59 bra 	$L__BB0_20;
	mov.b32 	%r200, 0;
$L__BB0_75:
	mul.wide.u32 	%rd21, %r200, 4;
	add.s64 	%rd4, %rd2, %rd21;
	ld.local.f32 	%f597, [%rd4];
	ld.local.f32 	%f596, [%rd4+16];
	ld.local.f32 	%f595, [%rd4+32];
	mov.b32 	%r201, 0;
	mov.pred 	%p115, -1;
$L__BB0_76:
	mov.pred 	%p4, %p115;
	add.s32 	%r44, %r201, %r200;
	and.b32  	%r162, %r44, 1;
	setp.eq.b32 	%p61, %r162, 1;
	not.pred 	%p62, %p61;
	mul.lo.s32 	%r45, %r201, -24;
	@%p62 bra 	$L__BB0_78;
	shl.b32 	%r163, %r45, 2;
	mov.u32 	%r164, _ZZ17my_kernel_kernel0E18placeholder_shared;
	add.s32 	%r165, %r164, %r163;
	ld.shared.f32 	%f276, [%r165+168];
	fma.rn.f32 	%f277, %f276, 0f00000000, %f597;
	ld.shared.f32 	%f278, [%r165+172];
	fma.rn.f32 	%f279, %f278, 0f00000000, %f596;
	ld.shared.f32 	%f280, [%r165+176];
	fma.rn.f32 	%f281, %f280, 0f00000000, %f595;
	ld.shared.f32 	%f282, [%r165+180];
	fma.rn.f32 	%f283, %f282, 0f00000000, %f277;
	ld.shared.f32 	%f284, [%r165+184];
	fma.rn.f32 	%f285, %f284, 0f00000000, %f279;
	ld.shared.f32 	%f286, [%r165+188];
	fma.rn.f32 	%f287, %f286, 0f00000000, %f281;
	ld.shared.f32 	%f288, [%r165+144];
	fma.rn.f32 	%f289, %f288, 0f00000000, %f283;
	ld.shared.f32 	%f290, [%r165+148];
	fma.rn.f32 	%f291, %f290, 0f00000000, %f285;
	ld.shared.f32 	%f292, [%r165+152];
	fma.rn.f32 	%f293, %f292, 0f00000000, %f287;
	ld.shared.f32 	%f294, [%r165+156];
	fma.rn.f32 	%f295, %f294, 0f00000000, %f289;
	ld.shared.f32 	%f296, [%r165+160];
	fma.rn.f32 	%f297, %f296, 0f00000000, %f291;
	ld.shared.f32 	%f298, [%r165+164];
	fma.rn.f32 	%f299, %f298, 0f00000000, %f293;
	ld.shared.f32 	%f300, [%r165+120];
	fma.rn.f32 	%f301, %f300, 0f00000000, %f295;
	ld.shared.f32 	%f302, [%r165+124];
	fma.rn.f32 	%f303, %f302, 0f00000000, %f297;
	ld.shared.f32 	%f304, [%r165+128];
	fma.rn.f32 	%f305, %f304, 0f00000000, %f299;
	ld.shared.f32 	%f306, [%r165+132];
	fma.rn.f32 	%f307, %f306, 0f00000000, %f301;
	ld.shared.f32 	%f308, [%r165+136];
	fma.rn.f32 	%f309, %f308, 0f00000000, %f303;
	ld.shared.f32 	%f310, [%r165+140];
	fma.rn.f32 	%f311, %f310, 0f00000000, %f305;
	ld.shared.f32 	%f312, [%r165+96];
	fma.rn.f32 	%f313, %f312, 0f00000000, %f307;
	ld.shared.f32 	%f314, [%r165+100];
	fma.rn.f32 	%f315, %f314, 0f00000000, %f309;
	ld.shared.f32 	%f316, [%r165+104];
	fma.rn.f32 	%f317, %f316, 0f00000000, %f311;
	ld.shared.f32 	%f318, [%r165+108];
	fma.rn.f32 	%f597, %f318, 0f00000000, %f313;
	ld.shared.f32 	%f319, [%r165+112];
	fma.rn.f32 	%f596, %f319, 0f00000000, %f315;
	ld.shared.f32 	%f320, [%r165+116];
	fma.rn.f32 	%f595, %f320, 0f00000000, %f317;
	bra.uni 	$L__BB0_127;
$L__BB0_78:
	setp.ne.s32 	%p63, %r4, 0;
	shr.u32 	%r166, %r44, 1;
	mad.lo.s32 	%r46, %r166, 20, %r10;
	add.s32 	%r167, %r46, %r26;
	shl.b32 	%r168, %r167, 2;
	mov.u32 	%r169, _ZZ17my_kernel_kernel0E15PadInput_shared;
	add.s32 	%r47, %r169, %r168;
	mov.f32 	%f598, 0f00000000;
	@%p63 bra 	$L__BB0_80;
	ld.shared.f32 	%f598, [%r47+80];
$L__BB0_80:
	shl.b32 	%r170, %r45, 2;
	mov.u32 	%r171, _ZZ17my_kernel_kernel0E18placeholder_shared;
	add.s32 	%r48, %r171, %r170;
	ld.shared.f32 	%f323, [%r48+168];
	fma.rn.f32 	%f104, %f598, %f323, %f597;
	mov.f32 	%f599, 0f00000000;
	@%p63 bra 	$L__BB0_82;
	ld.shared.f32 	%f599, [%r47+80];
$L__BB0_82:
	ld.shared.f32 	%f325, [%r48+172];
	fma.rn.f32 	%f107, %f599, %f325, %f596;
	mov.f32 	%f600, 0f00000000;
	@%p63 bra 	$L__BB0_84;
	ld.shared.f32 	%f600, [%r47+80];
$L__BB0_84:
	ld.shared.f32 	%f327, [%r48+176];
	fma.rn.f32 	%f110, %f600, %f327, %f595;
	mov.f32 	%f601, 0f00000000;
	@%p63 bra 	$L__BB0_86;
	ld.shared.f32 	%f601, [%r47+84];
$L__BB0_86:
	ld.shared.f32 	%f329, [%r48+180];
	fma.rn.f32 	%f113, %f601, %f329, %f104;
	mov.f32 	%f602, 0f00000000;
	@%p63 bra 	$L__BB0_88;
	ld.shared.f32 	%f602, [%r47+84];
$L__BB0_88:
	ld.shared.f32 	%f331, [%r48+184];
	fma.rn.f32 	%f116, %f602, %f331, %f107;
	mov.f32 	%f603, 0f00000000;
	@%p63 bra 	$L__BB0_90;
	ld.shared.f32 	%f603, [%r47+84];
$L__BB0_90:
	setp.eq.s32 	%p69, %r4, 0;
	ld.shared.f32 	%f333, [%r48+188];
	fma.rn.f32 	%f119, %f603, %f333, %f110;
	add.s32 	%r172, %r46, %r27;
	shl.b32 	%r173, %r172, 2;
	mov.u32 	%r174, _ZZ17my_kernel_kernel0E15PadInput_shared;
	add.s32 	%r49, %r174, %r173;
	mov.f32 	%f604, 0f00000000;
	@%p69 bra 	$L__BB0_92;
	ld.shared.f32 	%f604, [%r49+80];
$L__BB0_92:
	ld.shared.f32 	%f335, [%r48+144];
	fma.rn.f32 	%f122, %f604, %f335, %f113;
	mov.f32 	%f605, 0f00000000;
	@%p69 bra 	$L__BB0_94;
	ld.shared.f32 	%f605, [%r49+80];
$L__BB0_94:
	ld.shared.f32 	%f337, [%r48+148];
	fma.rn.f32 	%f125, %f605, %f337, %f116;
	mov.f32 	%f606, 0f00000000;
	@%p69 bra 	$L__BB0_96;
	ld.shared.f32 	%f606, [%r49+80];
$L__BB0_96:
	ld.shared.f32 	%f339, [%r48+152];
	fma.rn.f32 	%f128, %f606, %f339, %f119;
	mov.f32 	%f607, 0f00000000;
	@%p69 bra 	$L__BB0_98;
	ld.shared.f32 	%f607, [%r49+84];
$L__BB0_98:
	ld.shared.f32 	%f341, [%r48+156];
	fma.rn.f32 	%f131, %f607, %f341, %f122;
	mov.f32 	%f608, 0f00000000;
	@%p69 bra 	$L__BB0_100;
	ld.shared.f32 	%f608, [%r49+84];
$L__BB0_100:
	ld.shared.f32 	%f343, [%r48+160];
	fma.rn.f32 	%f134, %f608, %f343, %f125;
	mov.f32 	%f609, 0f00000000;
	@%p69 bra 	$L__BB0_102;
	ld.shared.f32 	%f609, [%r49+84];
$L__BB0_102:
	ld.shared.f32 	%f345, [%r48+164];
	fma.rn.f32 	%f137, %f609, %f345, %f128;
	add.s32 	%r175, %r46, %r28;
	shl.b32 	%r176, %r175, 2;
	mov.u32 	%r177, _ZZ17my_kernel_kernel0E15PadInput_shared;
	add.s32 	%r50, %r177, %r176;
	mov.f32 	%f610, 0f00000000;
	@%p63 bra 	$L__BB0_104;
	ld.shared.f32 	%f610, [%r50+80];
$L__BB0_104:
	ld.shared.f32 	%f347, [%r48+120];
	fma.rn.f32 	%f140, %f610, %f347, %f131;
	mov.f32 	%f611, 0f00000000;
	@%p63 bra 	$L__BB0_106;
	ld.shared.f32 	%f611, [%r50+80];
$L__BB0_106:
	ld.shared.f32 	%f349, [%r48+124];
	fma.rn.f32 	%f143, %f611, %f349, %f134;
	mov.f32 	%f612, 0f00000000;
	@%p63 bra 	$L__BB0_108;
	ld.shared.f32 	%f612, [%r50+80];
$L__BB0_108:
	ld.shared.f32 	%f351, [%r48+128];
	fma.rn.f32 	%f146, %f612, %f351, %f137;
	mov.f32 	%f613, 0f00000000;
	@%p63 bra 	$L__BB0_110;
	ld.shared.f32 	%f613, [%r50+84];
$L__BB0_110:
	ld.shared.f32 	%f353, [%r48+132];
	fma.rn.f32 	%f149, %f613, %f353, %f140;
	mov.f32 	%f614, 0f00000000;
	@%p63 bra 	$L__BB0_112;
	ld.shared.f32 	%f614, [%r50+84];
$L__BB0_112:
	ld.shared.f32 	%f355, [%r48+136];
	fma.rn.f32 	%f152, %f614, %f355, %f143;
	mov.f32 	%f615, 0f00000000;
	@%p63 bra 	$L__BB0_114;
	ld.shared.f32 	%f615, [%r50+84];
$L__BB0_114:
	ld.shared.f32 	%f357, [%r48+140];
	fma.rn.f32 	%f155, %f615, %f357, %f146;
	add.s32 	%r178, %r46, %r29;
	shl.b32 	%r179, %r178, 2;
	mov.u32 	%r180, _ZZ17my_kernel_kernel0E15PadInput_shared;
	add.s32 	%r51, %r180, %r179;
	mov.f32 	%f616, 0f00000000;
	@%p69 bra 	$L__BB0_116;
	ld.shared.f32 	%f616, [%r51+80];
$L__BB0_116:
	ld.shared.f32 	%f359, [%r48+96];
	fma.rn.f32 	%f158, %f616, %f359, %f149;
	mov.f32 	%f617, 0f00000000;
	@%p69 bra 	$L__BB0_118;
	ld.shared.f32 	%f617, [%r51+80];
$L__BB0_118:
	ld.shared.f32 	%f361, [%r48+100];
	fma.rn.f32 	%f161, %f617, %f361, %f152;
	mov.f32 	%f618, 0f00000000;
	@%p69 bra 	$L__BB0_120;
	ld.shared.f32 	%f618, [%r51+80];
$L__BB0_120:
	ld.shared.f32 	%f363, [%r48+104];
	fma.rn.f32 	%f164, %f618, %f363, %f155;
	mov.f32 	%f619, 0f00000000;
	@%p69 bra 	$L__BB0_122;
	ld.shared.f32 	%f619, [%r51+84];
$L__BB0_122:
	ld.shared.f32 	%f365, [%r48+108];
	fma.rn.f32 	%f597, %f619, %f365, %f158;
	mov.f32 	%f620, 0f00000000;
	@%p69 bra 	$L__BB0_124;
	ld.shared.f32 	%f620, [%r51+84];
$L__BB0_124:
	ld.shared.f32 	%f367, [%r48+112];
	fma.rn.f32 	%f596, %f620, %f367, %f161;
	mov.f32 	%f621, 0f00000000;
	@%p69 bra 	$L__BB0_126;
	ld.shared.f32 	%f621, [%r51+84];
$L__BB0_126:
	ld.shared.f32 	%f368, [%r48+116];
	fma.rn.f32 	%f595, %f621, %f368, %f164;
$L__BB0_127:
	mov.b32 	%r201, 1;
	mov.pred 	%p115, 0;
	@%p4 bra 	$L__BB0_76;
	st.local.f32 	[%rd4], %f597;
	st.local.f32 	[%rd4+16], %f596;
	st.local.f32 	[%rd4+32], %f595;
	add.s32 	%r200, %r200, 1;
	setp.ne.s32 	%p88, %r200, 4;
	@%p88 bra 	$L__BB0_75;
	add.s32 	%r197, %r197, 1;
	setp.ne.s32 	%p89, %r197, 64;
	@%p89 bra 	$L__BB0_1;
	ld.param.u64 	%rd26, [my_kernel_kernel0_param_2];
	cvt.u32.u16 	%r182, %rs1;
	prmt.b32 	%r183, %r7, %r182, 0x3340U;
	prmt.b32 	%r184, %r185, %r186, 0x3340U;
	prmt.b32 	%r187, %r183, %r184, 0x5410U;
	mov.b32 	%r188, 0;
	mov.b32 	%r189, 251677440;
	dp2a.lo.u32.u32 	%r190, %r189, %r187, %r188;
	mul.lo.s32 	%r191, %r8, 960;
	mul.lo.s32 	%r192, %r9, 3;
	or.b32  	%r193, %r191, %r192;
	mad.lo.s32 	%r194, %r2, 48, %r193;
	add.s32 	%r195, %r194, %r190;
	mad.lo.s32 	%r196, %r3, 38400, %r195;
	cvta.to.global.u64 	%rd22, %rd26;
	ld.local.v4.f32 	{%f369, %f370, %f371, %f372}, [%rd2];
	abs.f32 	%f373, %f369;
	mul.f32 	%f374, %f373, 0f4038AA3B;
	ex2.approx.ftz.f32 	%f375, %f374;
	add.f32 	%f376, %f375, 0f3F800000;
	rcp.approx.ftz.f32 	%f377, %f376;
	fma.rn.f32 	%f378, %f377, 0fC0000000, 0f3F800000;
	setp.ge.f32 	%p90, %f373, 0f41102CB4;
	selp.f32 	%f379, 0f3F800000, %f378, %p90;
	copysign.f32 	%f380, %f369, %f379;
	mul.f32 	%f381, %f369, %f369;
	fma.rn.f32 	%f382, %f381, 0f3C80F082, 0fBD563CAE;
	fma.rn.f32 	%f383, %f382, %f381, 0f3E085941;
	fma.rn.f32 	%f384, %f383, %f381, 0fBEAAA9ED;
	fma.rn.f32 	%f385, %f384, %f381, 0f00000000;
	fma.rn.f32 	%f386, %f385, %f369, %f369;
	setp.ge.f32 	%p91, %f373, 0f3F19999A;
	selp.f32 	%f387, %f380, %f386, %p91;
	mul.wide.u32 	%rd23, %r196, 4;
	add.s64 	%rd24, %rd22, %rd23;
	st.global.f32 	[%rd24], %f387;
	ld.local.v4.f32 	{%f388, %f389, %f390, %f391}, [%rd2+16];
	abs.f32 	%f392, %f388;
	mul.f32 	%f393, %f392, 0f4038AA3B;
	ex2.approx.ftz.f32 	%f394, %f393;
	add.f32 	%f395, %f394, 0f3F800000;
	rcp.approx.ftz.f32 	%f396, %f395;
	fma.rn.f32 	%f397, %f396, 0fC0000000, 0f3F800000;
	setp.ge.f32 	%p92, %f392, 0f41102CB4;
	selp.f32 	%f398, 0f3F800000, %f397, %p92;
	copysign.f32 	%f399, %f388, %f398;
	mul.f32 	%f400, %f388, %f388;
	fma.rn.f32 	%f401, %f400, 0f3C80F082, 0fBD563CAE;
	fma.rn.f32 	%f402, %f401, %f400, 0f3E085941;
	fma.rn.f32 	%f403, %f402, %f400, 0fBEAAA9ED;
	fma.rn.f32 	%f404, %f403, %f400, 0f00000000;
	fma.rn.f32 	%f405, %f404, %f388, %f388;
	setp.ge.f32 	%p93, %f392, 0f3F19999A;
	selp.f32 	%f406, %f399, %f405, %p93;
	st.global.f32 	[%rd24+4], %f406;
	ld.local.v4.f32 	{%f407, %f408, %f409, %f410}, [%rd2+32];
	abs.f32 	%f411, %f407;
	mul.f32 	%f412, %f411, 0f4038AA3B;
	ex2.approx.ftz.f32 	%f413, %f412;
	add.f32 	%f414, %f413, 0f3F800000;
	rcp.approx.ftz.f32 	%f415, %f414;
	fma.rn.f32 	%f416, %f415, 0fC0000000, 0f3F800000;
	setp.ge.f32 	%p94, %f411, 0f41102CB4;
	selp.f32 	%f417, 0f3F800000, %f416, %p94;
	copysign.f32 	%f418, %f407, %f417;
	mul.f32 	%f419, %f407, %f407;
	fma.rn.f32 	%f420, %f419, 0f3C80F082, 0fBD563CAE;
	fma.rn.f32 	%f421, %f420, %f419, 0f3E085941;
	fma.rn.f32 	%f422, %f421, %f419, 0fBEAAA9ED;
	fma.rn.f32 	%f423, %f422, %f419, 0f00000000;
	fma.rn.f32 	%f424, %f423, %f407, %f407;
	setp.ge.f32 	%p95, %f411, 0f3F19999A;
	selp.f32 	%f425, %f418, %f424, %p95;
	st.global.f32 	[%rd24+8], %f425;
	abs.f32 	%f426, %f370;
	mul.f32 	%f427, %f426, 0f4038AA3B;
	ex2.approx.ftz.f32 	%f428, %f427;
	add.f32 	%f429, %f428, 0f3F800000;
	rcp.approx.ftz.f32 	%f430, %f429;
	fma.rn.f32 	%f431, %f430, 0fC0000000, 0f3F800000;
	setp.ge.f32 	%p96, %f426, 0f41102CB4;
	selp.f32 	%f432, 0f3F800000, %f431, %p96;
	copysign.f32 	%f433, %f370, %f432;
	mul.f32 	%f434, %f370, %f370;
	fma.rn.f32 	%f435, %f434, 0f3C80F082, 0fBD563CAE;
	fma.rn.f32 	%f436, %f435, %f434, 0f3E085941;
	fma.rn.f32 	%f437, %f436, %f434, 0fBEAAA9ED;
	fma.rn.f32 	%f438, %f437, %f434, 0f00000000;
	fma.rn.f32 	%f439, %f438, %f370, %f370;
	setp.ge.f32 	%p97, %f426, 0f3F19999A;
	selp.f32 	%f440, %f433, %f439, %p97;
	st.global.f32 	[%rd24+960], %f440;
	abs.f32 	%f441, %f389;
	mul.f32 	%f442, %f441, 0f4038AA3B;
	ex2.approx.ftz.f32 	%f443, %f442;
	add.f32 	%f444, %f443, 0f3F800000;
	rcp.approx.ftz.f32 	%f445, %f444;
	fma.rn.f32 	%f446, %f445, 0fC0000000, 0f3F800000;
	setp.ge.f32 	%p98, %f441, 0f41102CB4;
	selp.f32 	%f447, 0f3F800000, %f446, %p98;
	copysign.f32 	%f448, %f389, %f447;
	mul.f32 	%f449, %f389, %f389;
	fma.rn.f32 	%f450, %f449, 0f3C80F082, 0fBD563CAE;
	fma.rn.f32 	%f451, %f450, %f449, 0f3E085941;
	fma.rn.f32 	%f452, %f451, %f449, 0fBEAAA9ED;
	fma.rn.f32 	%f453, %f452, %f449, 0f00000000;
	fma.rn.f32 	%f454, %f453, %f389, %f389;
	setp.ge.f32 	%p99, %f441, 0f3F19999A;
	selp.f32 	%f455, %f448, %f454, %p99;
	st.global.f32 	[%rd24+964], %f455;
	abs.f32 	%f456, %f408;
	mul.f32 	%f457, %f456, 0f4038AA3B;
	ex2.approx.ftz.f32 	%f458, %f457;
	add.f32 	%f459, %f458, 0f3F800000;
	rcp.approx.ftz.f32 	%f460, %f459;
	fma.rn.f32 	%f461, %f460, 0fC0000000, 0f3F800000;
	setp.ge.f32 	%p100, %f456, 0f41102CB4;
	selp.f32 	%f462, 0f3F800000, %f461, %p100;
	copysign.f32 	%f463, %f408, %f462;
	mul.f32 	%f464, %f408, %f408;
	fma.rn.f32 	%f465, %f464, 0f3C80F082, 0fBD563CAE;
	fma.rn.f32 	%f466, %f465, %f464, 0f3E085941;
	fma.rn.f32 	%f467, %f466, %f464, 0fBEAAA9ED;
	fma.rn.f32 	%f468, %f467, %f464, 0f00000000;
	fma.rn.f32 	%f469, %f468, %f408, %f408;
	setp.ge.f32 	%p101, %f456, 0f3F19999A;
	selp.f32 	%f470, %f463, %f469, %p101;
	st.global.f32 	[%rd24+968], %f470;
	abs.f32 	%f471, %f371;
	mul.f32 	%f472, %f471, 0f4038AA3B;
	ex2.approx.ftz.f32 	%f473, %f472;
	add.f32 	%f474, %f473, 0f3F800000;
	rcp.approx.ftz.f32 	%f475, %f474;
	fma.rn.f32 	%f476, %f475, 0fC0000000, 0f3F800000;
	setp.ge.f32 	%p102, %f471, 0f41102CB4;
	selp.f32 	%f477, 0f3F800000, %f476, %p102;
	copysign.f32 	%f478, %f371, %f477;
	mul.f32 	%f479, %f371, %f371;
	fma.rn.f32 	%f480, %f479, 0f3C80F082, 0fBD563CAE;
	fma.rn.f32 	%f481, %f480, %f479, 0f3E085941;
	fma.rn.f32 	%f482, %f481, %f479, 0fBEAAA9ED;
	fma.rn.f32 	%f483, %f482, %f479, 0f00000000;
	fma.rn.f32 	%f484, %f483, %f371, %f371;
	setp.ge.f32 	%p103, %f471, 0f3F19999A;
	selp.f32 	%f485, %f478, %f484, %p103;
	st.global.f32 	[%rd24+1920], %f485;
	abs.f32 	%f486, %f390;
	mul.f32 	%f487, %f486, 0f4038AA3B;
	ex2.approx.ftz.f32 	%f488, %f487;
	add.f32 	%f489, %f488, 0f3F800000;
	rcp.approx.ftz.f32 	%f490, %f489;
	fma.rn.f32 	%f491, %f490, 0fC0000000, 0f3F800000;
	setp.ge.f32 	%p104, %f486, 0f41102CB4;
	selp.f32 	%f492, 0f3F800000, %f491, %p104;
	copysign.f32 	%f493, %f390, %f492;
	mul.f32 	%f494, %f390, %f390;
	fma.rn.f32 	%f495, %f494, 0f3C80F082, 0fBD563CAE;
	fma.rn.f32 	%f496, %f495, %f494, 0f3E085941;
	fma.rn.f32 	%f497, %f496, %f494, 0fBEAAA9ED;
	fma.rn.f32 	%f498, %f497, %f494, 0f00000000;
	fma.rn.f32 	%f499, %f498, %f390, %f390;
	setp.ge.f32 	%p105, %f486, 0f3F19999A;
	selp.f32 	%f500, %f493, %f499, %p105;
	st.global.f32 	[%rd24+1924], %f500;
	abs.f32 	%f501, %f409;
	mul.f32 	%f502, %f501, 0f4038AA3B;
	ex2.approx.ftz.f32 	%f503, %f502;
	add.f32 	%f504, %f503, 0f3F800000;
	rcp.approx.ftz.f32 	%f505, %f504;
	fma.rn.f32 	%f506, %f505, 0fC0000000, 0f3F800000;
	setp.ge.f32 	%p106, %f501, 0f41102CB4;
	selp.f32 	%f507, 0f3F800000, %f506, %p106;
	copysign.f32 	%f508, %f409, %f507;
	mul.f32 	%f509, %f409, %f409;
	fma.rn.f32 	%f510, %f509, 0f3C80F082, 0fBD563CAE;
	fma.rn.f32 	%f511, %f510, %f509, 0f3E085941;
	fma.rn.f32 	%f512, %f511, %f509, 0fBEAAA9ED;
	fma.rn.f32 	%f513, %f512, %f509, 0f00000000;
	fma.rn.f32 	%f514, %f513, %f409, %f409;
	setp.ge.f32 	%p107, %f501, 0f3F19999A;
	selp.f32 	%f515, %f508, %f514, %p107;
	st.global.f32 	[%rd24+1928], %f515;
	abs.f32 	%f516, %f372;
	mul.f32 	%f517, %f516, 0f4038AA3B;
	ex2.approx.ftz.f32 	%f518, %f517;
	add.f32 	%f519, %f518, 0f3F800000;
	rcp.approx.ftz.f32 	%f520, %f519;
	fma.rn.f32 	%f521, %f520, 0fC0000000, 0f3F800000;
	setp.ge.f32 	%p108, %f516, 0f41102CB4;
	selp.f32 	%f522, 0f3F800000, %f521, %p108;
	copysign.f32 	%f523, %f372, %f522;
	mul.f32 	%f524, %f372, %f372;
	fma.rn.f32 	%f525, %f524, 0f3C80F082, 0fBD563CAE;
	fma.rn.f32 	%f526, %f525, %f524, 0f3E085941;
	fma.rn.f32 	%f527, %f526, %f524, 0fBEAAA9ED;
	fma.rn.f32 	%f528, %f527, %f524, 0f00000000;
	fma.rn.f32 	%f529, %f528, %f372, %f372;
	setp.ge.f32 	%p109, %f516, 0f3F19999A;
	selp.f32 	%f530, %f523, %f529, %p109;
	st.global.f32 	[%rd24+2880], %f530;
	abs.f32 	%f531, %f391;
	mul.f32 	%f532, %f531, 0f4038AA3B;
	ex2.approx.ftz.f32 	%f533, %f532;
	add.f32 	%f534, %f533, 0f3F800000;
	rcp.approx.ftz.f32 	%f535, %f534;
	fma.rn.f32 	%f536, %f535, 0fC0000000, 0f3F800000;
	setp.ge.f32 	%p110, %f531, 0f41102CB4;
	selp.f32 	%f537, 0f3F800000, %f536, %p110;
	copysign.f32 	%f538, %f391, %f537;
	mul.f32 	%f539, %f391, %f391;
	fma.rn.f32 	%f540, %f539, 0f3C80F082, 0fBD563CAE;
	fma.rn.f32 	%f541, %f540, %f539, 0f3E085941;
	fma.rn.f32 	%f542, %f541, %f539, 0fBEAAA9ED;
	fma.rn.f32 	%f543, %f542, %f539, 0f00000000;
	fma.rn.f32 	%f544, %f543, %f391, %f391;
	setp.ge.f32 	%p111, %f531, 0f3F19999A;
	selp.f32 	%f545, %f538, %f544, %p111;
	st.global.f32 	[%rd24+2884], %f545;
	abs.f32 	%f546, %f410;
	mul.f32 	%f547, %f546, 0f4038AA3B;
	ex2.approx.ftz.f32 	%f548, %f547;
	add.f32 	%f549, %f548, 0f3F800000;
	rcp.approx.ftz.f32 	%f550, %f549;
	fma.rn.f32 	%f551, %f550, 0fC0000000, 0f3F800000;
	setp.ge.f32 	%p112, %f546, 0f41102CB4;
	selp.f32 	%f552, 0f3F800000, %f551, %p112;
	copysign.f32 	%f553, %f410, %f552;
	mul.f32 	%f554, %f410, %f410;
	fma.rn.f32 	%f555, %f554, 0f3C80F082, 0fBD563CAE;
	fma.rn.f32 	%f556, %f555, %f554, 0f3E085941;
	fma.rn.f32 	%f557, %f556, %f554, 0fBEAAA9ED;
	fma.rn.f32 	%f558, %f557, %f554, 0f00000000;
	fma.rn.f32 	%f559, %f558, %f410, %f410;
	setp.ge.f32 	%p113, %f546, 0f3F19999A;
	selp.f32 	%f560, %f553, %f559, %p113;
	st.global.f32 	[%rd24+2888], %f560;
	ret;

}


// ===== COMPILED SASS (sm_100) =====

	.target	sm_100

	.elftype	@"ET_EXEC"


//--------------------- .note.nv.tkinfo           --------------------------
	.section	.note.nv.tkinfo,"",@"SHT_NOTE"
	.sectionflags	@"SHF_NOTE_NV_TKINFO"
	.tkinfo
        /*0018*/ 	.word	0x00000002
        /*0030*/ 	.string	""
        /*0030*/ 	.string	"ptxas"
        /*0030*/ 	.string	"Cuda compilation tools, release 13.0, V13.0.88"
        /*0030*/ 	.string	"Build cuda_13.0.r13.0/compiler.36424714_0"
        /*0030*/ 	.string	"-arch sm_100 -m 64 "



//--------------------- .note.nv.cuinfo           --------------------------
	.section	.note.nv.cuinfo,"",@"SHT_NOTE"
	.sectionflags	@"SHF_NOTE_NV_CUINFO"
        /*0018*/ 	.short	0x0002
        /*001a*/ 	.short	0x0064
        /*001c*/ 	.short	0x0082
	.zero		2


//--------------------- .nv.info                  --------------------------
	.section	.nv.info,"",@"SHT_CUDA_INFO"
	.align	4


	//----- nvinfo : EIATTR_REGCOUNT
	.align		4
        /*0000*/ 	.byte	0x04, 0x2f
        /*0002*/ 	.short	(.L_1 - .L_0)
	.align		4
.L_0:
        /*0004*/ 	.word	index@(my_kernel_kernel0)
        /*0008*/ 	.word	0x00000020


	//----- nvinfo : EIATTR_FRAME_SIZE
	.align		4
.L_1:
        /*000c*/ 	.byte	0x04, 0x11
        /*000e*/ 	.short	(.L_3 - .L_2)
	.align		4
.L_2:
        /*0010*/ 	.word	index@(my_kernel_kernel0)
        /*0014*/ 	.word	0x00000030


	//----- nvinfo : EIATTR_MIN_STACK_SIZE
	.align		4
.L_3:
        /*0018*/ 	.byte	0x04, 0x12
        /*001a*/ 	.short	(.L_5 - .L_4)
	.align		4
.L_4:
        /*001c*/ 	.word	index@(my_kernel_kernel0)
        /*0020*/ 	.word	0x00000030
.L_5:


//--------------------- .nv.compat                --------------------------
	.section	.nv.compat,"",@"SHT_CUDA_COMPAT_INFO"
	.align	4
        /*0000*/ 	.byte	0x02, 0x09, 0x00, 0x00, 0x02, 0x02, 0x01, 0x00, 0x02, 0x05, 0x05, 0x00, 0x03, 0x07, 0x01, 0x01
        /*0010*/ 	.byte	0x02, 0x03, 0x00, 0x00, 0x02, 0x06, 0x01, 0x00, 0x04, 0x0b, 0x08, 0x00, 0x01, 0x00, 0x00, 0x00
        /*0020*/ 	.byte	0x00, 0x00, 0x00, 0x00


//--------------------- .nv.info.my_kernel_kernel0 --------------------------
	.section	.nv.info.my_kernel_kernel0,"",@"SHT_CUDA_INFO"
	.sectionflags	@""
	.align	4


	//----- nvinfo : EIATTR_CUDA_API_VERSION
	.align		4
        /*0000*/ 	.byte	0x04, 0x37
        /*0002*/ 	.short	(.L_7 - .L_6)
.L_6:
        /*0004*/ 	.word	0x00000082


	//----- nvinfo : EIATTR_KPARAM_INFO
	.align		4
.L_7:
        /*0008*/ 	.byte	0x04, 0x17
        /*000a*/ 	.short	(.L_9 - .L_8)
.L_8:
        /*000c*/ 	.word	0x00000000
        /*0010*/ 	.short	0x0002
        /*0012*/ 	.short	0x0010
        /*0014*/ 	.byte	0x00, 0xf5, 0x21, 0x00


	//----- nvinfo : EIATTR_KPARAM_INFO
	.align		4
.L_9:
        /*0018*/ 	.byte	0x04, 0x17
        /*001a*/ 	.short	(.L_11 - .L_10)
.L_10:
        /*001c*/ 	.word	0x00000000
        /*0020*/ 	.short	0x0001
        /*0022*/ 	.short	0x0008
        /*0024*/ 	.byte	0x00, 0xf5, 0x21, 0x00


	//----- nvinfo : EIATTR_KPARAM_INFO
	.align		4
.L_11:
        /*0028*/ 	.byte	0x04, 0x17
        /*002a*/ 	.short	(.L_13 - .L_12)
.L_12:
        /*002c*/ 	.word	0x00000000
        /*0030*/ 	.short	0x0000
        /*0032*/ 	.short	0x0000
        /*0034*/ 	.byte	0x00, 0xf5, 0x21, 0x00


	//----- nvinfo : EIATTR_SPARSE_MMA_MASK
	.align		4
.L_13:
        /*0038*/ 	.byte	0x03, 0x50
        /*003a*/ 	.short	0x0000


	//----- nvinfo : EIATTR_MAXREG_COUNT
	.align		4
        /*003c*/ 	.byte	0x03, 0x1b
        /*003e*/ 	.short	0x00ff


	//----- nvinfo : EIATTR_NUM_BARRIERS
	.align		4
        /*0040*/ 	.byte	0x02, 0x4c
        /*0042*/ 	.byte	0x01
	.zero		1


	//----- nvinfo : EIATTR_MERCURY_ISA_VERSION
	.align		4
        /*0044*/ 	.byte	0x03, 0x5f
        /*0046*/ 	.short	0x0101


	//----- nvinfo : EIATTR_VRC_CTA_INIT_COUNT
	.align		4
        /*0048*/ 	.byte	0x02, 0x4a
	.zero		1
	.zero		1


	//----- nvinfo : EIATTR_EXIT_INSTR_OFFSETS
	.align		4
        /*004c*/ 	.byte	0x04, 0x1c
        /*004e*/ 	.short	(.L_15 - .L_14)


	//   ....[0]....
.L_14:
        /*0050*/ 	.word	0x000030e0


	//----- nvinfo : EIATTR_CRS_STACK_SIZE
	.align		4
.L_15:
        /*0054*/ 	.byte	0x04, 0x1e
        /*0056*/ 	.short	(.L_17 - .L_16)
.L_16:
        /*0058*/ 	.word	0x00000000


	//----- nvinfo : EIATTR_CBANK_PARAM_SIZE
	.align		4
.L_17:
        /*005c*/ 	.byte	0x03, 0x19
        /*005e*/ 	.short	0x0018


	//----- nvinfo : EIATTR_PARAM_CBANK
	.align		4
        /*0060*/ 	.byte	0x04, 0x0a
        /*0062*/ 	.short	(.L_19 - .L_18)
	.align		4
.L_18:
        /*0064*/ 	.word	index@(.nv.constant0.my_kernel_kernel0)
        /*0068*/ 	.short	0x0380
        /*006a*/ 	.short	0x0018


	//----- nvinfo : EIATTR_SW_WAR
	.align		4
.L_19:
        /*006c*/ 	.byte	0x04, 0x36
        /*006e*/ 	.short	(.L_21 - .L_20)
.L_20:
        /*0070*/ 	.word	0x00000008
.L_21:


//--------------------- .nv.callgraph             --------------------------
	.section	.nv.callgraph,"",@"SHT_CUDA_CALLGRAPH"
	.align	4
	.sectionentsize	8
	.align		4
        /*0000*/ 	.word	0x00000000
	.align		4
        /*0004*/ 	.word	0xffffffff
	.align		4
        /*0008*/ 	.word	0x00000000
	.align		4
        /*000c*/ 	.word	0xfffffffe
	.align		4
        /*0010*/ 	.word	0x00000000
	.align		4
        /*0014*/ 	.word	0xfffffffd
	.align		4
        /*0018*/ 	.word	0x00000000
	.align		4
        /*001c*/ 	.word	0xfffffffc


//--------------------- .text.my_kernel_kernel0   --------------------------
	.section	.text.my_kernel_kernel0,"ax",@progbits
	.align	128
        .global         my_kernel_kernel0
        .type           my_kernel_kernel0,@function
        .size           my_kernel_kernel0,(.L_x_28 - my_kernel_kernel0)
        .other          my_kernel_kernel0,@"STO_CUDA_ENTRY STV_DEFAULT"
my_kernel_kernel0:
.text.my_kernel_kernel0:
[----:B------:R-:W0:Y:S01]  /*0000*/  LDC R1, c[0x0][0x37c] ;  /* 0x0000df00ff017b82 */ /* 0x000e220000000800 */
[----:B------:R-:W1:Y:S07]  /*0010*/  S2R R0, SR_TID.X ;  /* 0x0000000000007919 */ /* 0x000e6e0000002100 */
[----:B------:R-:W2:Y:S01]  /*0020*/  S2UR UR9, SR_CTAID.X ;  /* 0x00000000000979c3 */ /* 0x000ea20000002500 */
[----:B0-----:R-:W-:Y:S01]  /*0030*/  IADD3 R1, PT, PT, R1, -0x30, RZ ;  /* 0xffffffd001017810 */ /* 0x001fe20007ffe0ff */
[----:B------:R-:W0:Y:S03]  /*0040*/  LDCU.64 UR14, c[0x0][0x358] ;  /* 0x00006b00ff0e77ac */ /* 0x000e260008000a00 */
[----:B------:R-:W-:Y:S01]  /*0050*/  R2UR UR17, R1 ;  /* 0x00000000011172ca */ /* 0x000fe200000e0000 */
[----:B------:R3:W-:Y:S04]  /*0060*/  STL.128 [R1], RZ ;  /* 0x000000ff01007387 */ /* 0x0007e80000100c00 */
[----:B------:R3:W-:Y:S04]  /*0070*/  STL.128 [R1+0x10], RZ ;  /* 0x000010ff01007387 */ /* 0x0007e80000100c00 */
[----:B------:R3:W-:Y:S01]  /*0080*/  STL.128 [R1+0x20], RZ ;  /* 0x000020ff01007387 */ /* 0x0007e20000100c00 */
[----:B--2---:R-:W-:-:S02]  /*0090*/  UIMAD.WIDE.U32 UR4, UR9, 0x51eb851f, URZ ;  /* 0x51eb851f090478a5 */ /* 0x004fc4000f8e00ff */
[----:B------:R-:W-:Y:S02]  /*00a0*/  UIMAD.WIDE.U32 UR6, UR9, 0x66666667, URZ ;  /* 0x66666667090678a5 */ /* 0x000fe4000f8e00ff */
[----:B------:R-:W-:Y:S02]  /*00b0*/  USHF.R.U32.HI UR8, URZ, 0x3, UR5 ;  /* 0x00000003ff087899 */ /* 0x000fe40008011605 */
[----:B------:R-:W-:Y:S01]  /*00c0*/  USHF.R.U32.HI UR7, URZ, 0x1, UR7 ;  /* 0x00000001ff077899 */ /* 0x000fe20008011607 */
[--C-:B-1----:R-:W-:Y:S01]  /*00d0*/  SHF.R.U32.HI R4, RZ, 0x1, R0.reuse ;  /* 0x00000001ff047819 */ /* 0x102fe20000011600 */
[----:B------:R-:W-:Y:S01]  /*00e0*/  UIMAD UR4, UR8, -0x19, UR9 ;  /* 0xffffffe7080478a4 */ /* 0x000fe2000f8e0209 */
[----:B------:R-:W-:Y:S01]  /*00f0*/  SHF.R.U32.HI R24, RZ, 0x6, R0 ;  /* 0x00000006ff187819 */ /* 0x000fe20000011600 */
[----:B------:R-:W-:Y:S01]  /*0100*/  UIMAD UR9, UR7, -0x5, UR9 ;  /* 0xfffffffb070978a4 */ /* 0x000fe2000f8e0209 */
[C---:B------:R-:W-:Y:S01]  /*0110*/  LOP3.LUT R6, R4.reuse, 0xff80, RZ, 0x3c, !PT ;  /* 0x0000ff8004067812 */ /* 0x040fe200078e3cff */
[----:B------:R-:W-:Y:S01]  /*0120*/  UPRMT UR4, UR4, 0x9910, URZ ;  /* 0x0000991004047896 */ /* 0x000fe200080000ff */
[----:B------:R-:W-:Y:S01]  /*0130*/  IADD3 R5, PT, PT, R4, -0x40, RZ ;  /* 0xffffffc004057810 */ /* 0x000fe20007ffe0ff */
[----:B------:R-:W-:Y:S01]  /*0140*/  USHF.L.U32 UR5, UR9, 0x3, URZ ;  /* 0x0000000309057899 */ /* 0x000fe200080006ff */
[----:B------:R-:W-:Y:S01]  /*0150*/  LOP3.LUT R2, R6, 0xff, RZ, 0xc0, !PT ;  /* 0x000000ff06027812 */ /* 0x000fe200078ec0ff */
[----:B------:R-:W-:Y:S01]  /*0160*/  UIMAD UR4, UR4, 0xcd, URZ ;  /* 0x000000cd040478a4 */ /* 0x000fe2000f8e02ff */
[----:B------:R-:W-:-:S02]  /*0170*/  ISETP.GE.U32.AND P1, PT, R0, 0xc8, PT ;  /* 0x000000c80000780c */ /* 0x000fc40003f26070 */
[----:B------:R-:W-:Y:S01]  /*0180*/  ISETP.GT.U32.AND P0, PT, R0, 0xc7, PT ;  /* 0x000000c70000780c */ /* 0x000fe20003f04070 */
[----:B------:R-:W-:Y:S01]  /*0190*/  IMAD R2, R2, 0xcd, RZ ;  /* 0x000000cd02027824 */ /* 0x000fe200078e02ff */
[----:B------:R-:W-:Y:S01]  /*01a0*/  ULOP3.LUT UR4, UR4, 0xffff, URZ, 0xc0, !UPT ;  /* 0x0000ffff04047892 */ /* 0x000fe2000f8ec0ff */
[C---:B------:R-:W-:Y:S02]  /*01b0*/  ISETP.GE.U32.AND P4, PT, R0.reuse, 0x48, PT ;  /* 0x000000480000780c */ /* 0x040fe40003f86070 */
[----:B------:R-:W-:Y:S01]  /*01c0*/  SEL R8, RZ, 0x32000, !P0 ;  /* 0x00032000ff087807 */ /* 0x000fe20004000000 */
[----:B------:R-:W-:Y:S01]  /*01d0*/  USHF.R.U32.HI UR7, URZ, 0xa, UR4 ;  /* 0x0000000aff077899 */ /* 0x000fe20008011604 */
[----:B------:R-:W-:Y:S02]  /*01e0*/  SHF.R.U32.HI R2, RZ, 0xb, R2 ;  /* 0x0000000bff027819 */ /* 0x000fe40000011602 */
[----:B------:R-:W-:Y:S01]  /*01f0*/  ISETP.GT.U32.AND P2, PT, R0, 0x47, PT ;  /* 0x000000470000780c */ /* 0x000fe20003f44070 */
[----:B------:R-:W-:Y:S01]  /*0200*/  ULOP3.LUT UR4, UR7, 0xffff, URZ, 0xc0, !UPT ;  /* 0x0000ffff07047892 */ /* 0x000fe2000f8ec0ff */
[----:B------:R-:W-:-:S02]  /*0210*/  PRMT R3, R2, 0x9910, RZ ;  /* 0x0000991002037816 */ /* 0x000fc400000000ff */
[----:B------:R-:W-:Y:S01]  /*0220*/  SHF.R.U32.HI R2, RZ, 0x4, R0 ;  /* 0x00000004ff027819 */ /* 0x000fe20000011600 */
[----:B------:R-:W-:Y:S01]  /*0230*/  USHF.L.U32 UR4, UR4, 0x3, URZ ;  /* 0x0000000304047899 */ /* 0x000fe200080006ff */
[----:B------:R-:W-:Y:S01]  /*0240*/  MOV R13, UR5 ;  /* 0x00000005000d7c02 */ /* 0x000fe20008000f00 */
[----:B------:R-:W-:Y:S01]  /*0250*/  IMAD R3, R3, 0xa, RZ ;  /* 0x0000000a03037824 */ /* 0x000fe200078e02ff */
[C---:B------:R-:W-:Y:S02]  /*0260*/  LOP3.LUT R25, R0.reuse, 0x1, RZ, 0xc0, !PT ;  /* 0x0000000100197812 */ /* 0x040fe400078ec0ff */
[----:B------:R-:W-:Y:S02]  /*0270*/  LOP3.LUT R21, R0, 0xe, RZ, 0xc0, !PT ;  /* 0x0000000e00157812 */ /* 0x000fe400078ec0ff */
[----:B------:R-:W-:Y:S02]  /*0280*/  IADD3 R7, PT, PT, RZ, -R3, RZ ;  /* 0x80000003ff077210 */ /* 0x000fe40007ffe0ff */
[----:B------:R-:W-:-:S02]  /*0290*/  LOP3.LUT R3, R2, 0x3, RZ, 0xc0, !PT ;  /* 0x0000000302037812 */ /* 0x000fc400078ec0ff */
[----:B------:R-:W-:-:S03]  /*02a0*/  PRMT R7, R7, 0x7710, RZ ;  /* 0x0000771007077816 */ /* 0x000fc600000000ff */
[----:B------:R-:W-:Y:S01]  /*02b0*/  IMAD R24, R24, 0x5, R3 ;  /* 0x0000000518187824 */ /* 0x000fe200078e0203 */
[----:B------:R-:W-:Y:S02]  /*02c0*/  LOP3.LUT R3, R5, 0xff, RZ, 0xc0, !PT ;  /* 0x000000ff05037812 */ /* 0x000fe400078ec0ff */
[----:B------:R-:W-:Y:S01]  /*02d0*/  IADD3 R2, PT, PT, R6, R7, RZ ;  /* 0x0000000706027210 */ /* 0x000fe20007ffe0ff */
[C---:B------:R-:W-:Y:S01]  /*02e0*/  VIADD R7, R4.reuse, 0xffffff9c ;  /* 0xffffff9c04077836 */ /* 0x040fe20000000000 */
[----:B------:R-:W-:Y:S01]  /*02f0*/  PRMT R6, R4, 0x9910, RZ ;  /* 0x0000991004067816 */ /* 0x000fe200000000ff */
[----:B------:R-:W-:Y:S02]  /*0300*/  IMAD R3, R3, 0xcd, RZ ;  /* 0x000000cd03037824 */ /* 0x000fe400078e02ff */
[----:B------:R-:W-:Y:S01]  /*0310*/  IMAD R24, R24, 0x28, RZ ;  /* 0x0000002818187824 */ /* 0x000fe200078e02ff */
[----:B------:R-:W-:Y:S01]  /*0320*/  SEL R7, R4, R7, !P1 ;  /* 0x0000000704077207 */ /* 0x000fe20004800000 */
[----:B------:R-:W-:Y:S01]  /*0330*/  IMAD R6, R6, 0xcd, RZ ;  /* 0x000000cd06067824 */ /* 0x000fe200078e02ff */
[----:B------:R-:W-:-:S03]  /*0340*/  SHF.R.U32.HI R3, RZ, 0xb, R3 ;  /* 0x0000000bff037819 */ /* 0x000fc60000011603 */
[----:B------:R-:W-:Y:S01]  /*0350*/  IMAD.HI.U32 R7, R7, -0x33333333, RZ ;  /* 0xcccccccd07077827 */ /* 0x000fe200078e00ff */
[----:B------:R-:W-:Y:S02]  /*0360*/  PRMT R9, R3, 0x9910, RZ ;  /* 0x0000991003097816 */ /* 0x000fe400000000ff */
[----:B------:R-:W-:Y:S02]  /*0370*/  IADD3 R3, PT, PT, R4, 0x40, RZ ;  /* 0x0000004004037810 */ /* 0x000fe40007ffe0ff */
[----:B------:R-:W-:Y:S01]  /*0380*/  LOP3.LUT R6, R6, 0xffff, RZ, 0xc0, !PT ;  /* 0x0000ffff06067812 */ /* 0x000fe200078ec0ff */
[----:B------:R-:W-:Y:S01]  /*0390*/  IMAD R9, R9, 0xa, RZ ;  /* 0x0000000a09097824 */ /* 0x000fe200078e02ff */
[----:B------:R-:W-:Y:S02]  /*03a0*/  PRMT R10, R3, 0x9910, RZ ;  /* 0x00009910030a7816 */ /* 0x000fe400000000ff */
[----:B------:R-:W-:Y:S02]  /*03b0*/  SHF.R.U32.HI R6, RZ, 0xb, R6 ;  /* 0x0000000bff067819 */ /* 0x000fe40000011606 */
[----:B------:R-:W-:-:S02]  /*03c0*/  IADD3 R11, PT, PT, RZ, -R9, RZ ;  /* 0x80000009ff0b7210 */ /* 0x000fc40007ffe0ff */
[----:B------:R-:W-:Y:S02]  /*03d0*/  SHF.R.U32.HI R7, RZ, 0x3, R7 ;  /* 0x00000003ff077819 */ /* 0x000fe40000011607 */
[----:B------:R-:W-:Y:S02]  /*03e0*/  MOV R9, R10 ;  /* 0x0000000a00097202 */ /* 0x000fe40000000f00 */
[----:B------:R-:W-:Y:S01]  /*03f0*/  PRMT R6, R6, 0x9910, RZ ;  /* 0x0000991006067816 */ /* 0x000fe200000000ff */
[C---:B------:R-:W-:Y:S01]  /*0400*/  IMAD R23, R7.reuse, 0x1400, R8 ;  /* 0x0000140007177824 */ /* 0x040fe200078e0208 */
[----:B------:R-:W-:Y:S01]  /*0410*/  LOP3.LUT P3, RZ, R7, UR4, RZ, 0xfc, !PT ;  /* 0x0000000407ff7c12 */ /* 0x000fe2000f86fcff */
[----:B------:R-:W-:Y:S01]  /*0420*/  IMAD R9, R9, 0xcd, RZ ;  /* 0x000000cd09097824 */ /* 0x000fe200078e02ff */
[----:B------:R-:W-:Y:S01]  /*0430*/  IADD3 R7, PT, PT, R7, UR4, RZ ;  /* 0x0000000407077c10 */ /* 0x000fe2000fffe0ff */
[----:B------:R-:W-:Y:S01]  /*0440*/  IMAD R6, R6, 0xa, RZ ;  /* 0x0000000a06067824 */ /* 0x000fe200078e02ff */
[----:B------:R-:W-:Y:S01]  /*0450*/  PRMT R10, R11, 0x7710, RZ ;  /* 0x000077100b0a7816 */ /* 0x000fe200000000ff */
[----:B------:R-:W-:Y:S01]  /*0460*/  IMAD.U32 R11, RZ, RZ, UR5 ;  /* 0x00000005ff0b7e24 */ /* 0x000fe2000f8e00ff */
[----:B------:R-:W-:-:S02]  /*0470*/  ISETP.GT.U32.OR P3, PT, R7, 0x28, !P3 ;  /* 0x000000280700780c */ /* 0x000fc40005f64470 */
[----:B------:R-:W-:Y:S02]  /*0480*/  LOP3.LUT R7, R9, 0xffff, RZ, 0xc0, !PT ;  /* 0x0000ffff09077812 */ /* 0x000fe400078ec0ff */
[----:B------:R-:W-:Y:S02]  /*0490*/  IADD3 R5, PT, PT, R5, R10, RZ ;  /* 0x0000000a05057210 */ /* 0x000fe40007ffe0ff */
[----:B------:R-:W-:Y:S02]  /*04a0*/  MOV R8, UR5 ;  /* 0x0000000500087c02 */ /* 0x000fe40008000f00 */
[----:B------:R-:W-:Y:S02]  /*04b0*/  IADD3 R9, PT, PT, RZ, -R6, RZ ;  /* 0x80000006ff097210 */ /* 0x000fe40007ffe0ff */
[----:B------:R-:W-:Y:S02]  /*04c0*/  SHF.R.U32.HI R7, RZ, 0xb, R7 ;  /* 0x0000000bff077819 */ /* 0x000fe40000011607 */
[----:B------:R-:W-:-:S02]  /*04d0*/  IADD3 R6, PT, PT, R4, -0x24, RZ ;  /* 0xffffffdc04067810 */ /* 0x000fc40007ffe0ff */
[----:B------:R-:W-:Y:S01]  /*04e0*/  LOP3.LUT P0, RZ, R8, 0xff, R5, 0xf8, !PT ;  /* 0x000000ff08ff7812 */ /* 0x000fe2000780f805 */
[C---:B------:R-:W-:Y:S01]  /*04f0*/  VIADD R8, R4.reuse, 0x5c ;  /* 0x0000005c04087836 */ /* 0x040fe20000000000 */
[----:B------:R-:W-:Y:S02]  /*0500*/  PRMT R9, R9, 0x7710, RZ ;  /* 0x0000771009097816 */ /* 0x000fe400000000ff */
[----:B------:R-:W-:Y:S02]  /*0510*/  PRMT R10, R7, 0x9910, RZ ;  /* 0x00009910070a7816 */ /* 0x000fe400000000ff */
[----:B------:R-:W-:Y:S02]  /*0520*/  SEL R7, R3, R6, !P4 ;  /* 0x0000000603077207 */ /* 0x000fe40006000000 */
[----:B------:R-:W-:Y:S02]  /*0530*/  LOP3.LUT P1, RZ, R11, 0xff, R2, 0xf8, !PT ;  /* 0x000000ff0bff7812 */ /* 0x000fe4000782f802 */
[C---:B------:R-:W-:Y:S01]  /*0540*/  IADD3 R6, PT, PT, R4.reuse, R9, RZ ;  /* 0x0000000904067210 */ /* 0x040fe20007ffe0ff */
[----:B------:R-:W-:Y:S01]  /*0550*/  IMAD.HI.U32 R7, R7, -0x33333333, RZ ;  /* 0xcccccccd07077827 */ /* 0x000fe200078e00ff */
[----:B------:R-:W-:-:S02]  /*0560*/  IADD3 R4, PT, PT, R4, 0x1c, RZ ;  /* 0x0000001c04047810 */ /* 0x000fc40007ffe0ff */
[----:B------:R-:W-:Y:S01]  /*0570*/  LOP3.LUT R11, R8, 0xffff, RZ, 0xc0, !PT ;  /* 0x0000ffff080b7812 */ /* 0x000fe200078ec0ff */
[----:B------:R-:W-:Y:S01]  /*0580*/  IMAD R8, R10, 0xa, RZ ;  /* 0x0000000a0a087824 */ /* 0x000fe200078e02ff */
[----:B------:R-:W-:Y:S02]  /*0590*/  LOP3.LUT R10, R4, 0xffff, RZ, 0xc0, !PT ;  /* 0x0000ffff040a7812 */ /* 0x000fe400078ec0ff */
[----:B------:R-:W-:Y:S01]  /*05a0*/  SHF.R.U32.HI R4, RZ, 0x3, R7 ;  /* 0x00000003ff047819 */ /* 0x000fe20000011607 */
[----:B------:R-:W-:Y:S01]  /*05b0*/  IMAD R12, R11, 0x199a, RZ ;  /* 0x0000199a0b0c7824 */ /* 0x000fe200078e02ff */
[----:B------:R-:W-:Y:S01]  /*05c0*/  IADD3 R8, PT, PT, RZ, -R8, RZ ;  /* 0x80000008ff087210 */ /* 0x000fe20007ffe0ff */
[----:B------:R-:W-:Y:S01]  /*05d0*/  IMAD R11, R10, 0x199a, RZ ;  /* 0x0000199a0a0b7824 */ /* 0x000fe200078e02ff */
[----:B------:R-:W-:Y:S02]  /*05e0*/  SEL R9, RZ, 0x32000, !P2 ;  /* 0x00032000ff097807 */ /* 0x000fe40005000000 */
[----:B------:R-:W-:-:S02]  /*05f0*/  SHF.R.U32.HI R10, RZ, 0x10, R12 ;  /* 0x00000010ff0a7819 */ /* 0x000fc4000001160c */
[----:B------:R-:W-:Y:S01]  /*0600*/  PRMT R12, R8, 0x7710, RZ ;  /* 0x00007710080c7816 */ /* 0x000fe200000000ff */
[C---:B------:R-:W-:Y:S01]  /*0610*/  VIADD R8, R4.reuse, UR4 ;  /* 0x0000000404087c36 */ /* 0x040fe20008000000 */
[C---:B------:R-:W-:Y:S01]  /*0620*/  LOP3.LUT P2, RZ, R4.reuse, UR4, RZ, 0xfc, !PT ;  /* 0x0000000404ff7c12 */ /* 0x040fe2000f84fcff */
[----:B------:R-:W-:Y:S01]  /*0630*/  IMAD R7, R4, 0x1400, R9 ;  /* 0x0000140004077824 */ /* 0x000fe200078e0209 */
[----:B------:R-:W-:Y:S02]  /*0640*/  IADD3 R10, PT, PT, R10, UR4, RZ ;  /* 0x000000040a0a7c10 */ /* 0x000fe4000fffe0ff */
[----:B------:R-:W-:Y:S02]  /*0650*/  LOP3.LUT R5, R5, 0xff, RZ, 0xc0, !PT ;  /* 0x000000ff05057812 */ /* 0x000fe400078ec0ff */
[----:B------:R-:W-:Y:S02]  /*0660*/  LOP3.LUT R2, R2, 0xff, RZ, 0xc0, !PT ;  /* 0x000000ff02027812 */ /* 0x000fe400078ec0ff */
[----:B------:R-:W-:-:S02]  /*0670*/  LOP3.LUT P4, RZ, R13, 0xff, R6, 0xf8, !PT ;  /* 0x000000ff0dff7812 */ /* 0x000fc4000788f806 */
[----:B------:R-:W-:Y:S02]  /*0680*/  LOP3.LUT R4, R6, 0xff, RZ, 0xc0, !PT ;  /* 0x000000ff06047812 */ /* 0x000fe400078ec0ff */
[----:B------:R-:W-:Y:S02]  /*0690*/  IADD3 R3, PT, PT, R3, R12, RZ ;  /* 0x0000000c03037210 */ /* 0x000fe40007ffe0ff */
[----:B------:R-:W-:Y:S02]  /*06a0*/  ISETP.GT.U32.OR P2, PT, R8, 0x28, !P2 ;  /* 0x000000280800780c */ /* 0x000fe40005744470 */
[----:B------:R-:W-:Y:S02]  /*06b0*/  MOV R8, UR5 ;  /* 0x0000000500087c02 */ /* 0x000fe40008000f00 */
[----:B------:R-:W-:Y:S02]  /*06c0*/  VIADDMNMX.U32 R10, R5, UR5, R10, !PT ;  /* 0x00000005050a7c46 */ /* 0x000fe4000f80000a */
[----:B------:R-:W-:-:S02]  /*06d0*/  IADD3 R5, PT, PT, R2, UR5, RZ ;  /* 0x0000000502057c10 */ /* 0x000fc4000fffe0ff */
[----:B------:R-:W-:Y:S02]  /*06e0*/  LEA R23, R4, R23, 0x7 ;  /* 0x0000001704177211 */ /* 0x000fe400078e38ff */
[----:B------:R-:W-:Y:S02]  /*06f0*/  PLOP3.LUT P3, PT, P3, P4, PT, 0xf2, 0x2f ;  /* 0x00000000002f781c */ /* 0x000fe40001f69e72 */
[C---:B------:R-:W-:Y:S02]  /*0700*/  LOP3.LUT R2, R3.reuse, 0xff, RZ, 0xc0, !PT ;  /* 0x000000ff03027812 */ /* 0x040fe400078ec0ff */
[----:B------:R-:W-:Y:S02]  /*0710*/  SHF.R.U32.HI R4, RZ, 0x10, R11 ;  /* 0x00000010ff047819 */ /* 0x000fe4000001160b */
[----:B------:R-:W-:Y:S02]  /*0720*/  LOP3.LUT P4, RZ, R8, 0xff, R3, 0xf8, !PT ;  /* 0x000000ff08ff7812 */ /* 0x000fe4000788f803 */
[----:B------:R-:W-:Y:S01]  /*0730*/  LOP3.LUT R22, R3, 0xff, RZ, 0xc0, !PT ;  /* 0x000000ff03167812 */ /* 0x000fe200078ec0ff */
[----:B------:R-:W-:Y:S01]  /*0740*/  VIADD R4, R4, UR4 ;  /* 0x0000000404047c36 */ /* 0x000fe20008000000 */
[----:B------:R-:W-:Y:S01]  /*0750*/  IADD3 R3, PT, PT, R2, UR5, RZ ;  /* 0x0000000502037c10 */ /* 0x000fe2000fffe0ff */
[----:B------:R-:W-:Y:S01]  /*0760*/  UMOV UR4, URZ ;  /* 0x000000ff00047c82 */ /* 0x000fe20008000000 */
[----:B------:R-:W-:-:S02]  /*0770*/  PLOP3.LUT P2, PT, P2, P4, PT, 0xf2, 0x2f ;  /* 0x00000000002f781c */ /* 0x000fc40001749e72 */
[----:B------:R-:W-:Y:S02]  /*0780*/  LOP3.LUT R2, R0, 0xf, RZ, 0xc0, !PT ;  /* 0x0000000f00027812 */ /* 0x000fe400078ec0ff */
[----:B------:R-:W-:Y:S02]  /*0790*/  LOP3.LUT R6, R6, 0xff, RZ, 0xc0, !PT ;  /* 0x000000ff06067812 */ /* 0x000fe400078ec0ff */
[----:B------:R-:W-:Y:S01]  /*07a0*/  ISETP.GT.U32.OR P2, PT, R3, 0x28, P2 ;  /* 0x000000280300780c */ /* 0x000fe20001744470 */
[C---:B------:R-:W-:Y:S01]  /*07b0*/  VIADD R20, R2.reuse, 0x1 ;  /* 0x0000000102147836 */ /* 0x040fe20000000000 */
[----:B------:R-:W-:Y:S02]  /*07c0*/  IADD3 R3, PT, PT, R2, 0x2, RZ ;  /* 0x0000000202037810 */ /* 0x000fe40007ffe0ff */
[----:B------:R-:W-:Y:S02]  /*07d0*/  IADD3 R6, PT, PT, R6, UR5, RZ ;  /* 0x0000000506067c10 */ /* 0x000fe4000fffe0ff */
[----:B------:R-:W-:-:S02]  /*07e0*/  VIMNMX.U32 R4, PT, PT, R4, R5, !PT ;  /* 0x0000000504047248 */ /* 0x000fc40007fe0000 */
[----:B------:R-:W-:Y:S02]  /*07f0*/  IADD3 R2, PT, PT, R2, 0x3, RZ ;  /* 0x0000000302027810 */ /* 0x000fe40007ffe0ff */
[----:B------:R-:W-:Y:S02]  /*0800*/  ISETP.GT.U32.OR P0, PT, R10, 0x28, !P0 ;  /* 0x000000280a00780c */ /* 0x000fe40004704470 */
[----:B------:R-:W-:Y:S02]  /*0810*/  ISETP.GT.U32.OR P3, PT, R6, 0x28, P3 ;  /* 0x000000280600780c */ /* 0x000fe40001f64470 */
[----:B------:R-:W-:Y:S02]  /*0820*/  LEA R22, R22, R7, 0x7 ;  /* 0x0000000716167211 */ /* 0x000fe400078e38ff */
[----:B------:R-:W-:Y:S02]  /*0830*/  ISETP.GT.U32.OR P1, PT, R4, 0x28, !P1 ;  /* 0x000000280400780c */ /* 0x000fe40004f24470 */
[----:B------:R-:W-:-:S02]  /*0840*/  LOP3.LUT R20, R20, 0x1e, RZ, 0xc0, !PT ;  /* 0x0000001e14147812 */ /* 0x000fc400078ec0ff */
[----:B------:R-:W-:Y:S02]  /*0850*/  LOP3.LUT R3, R3, 0x1e, RZ, 0xc0, !PT ;  /* 0x0000001e03037812 */ /* 0x000fe400078ec0ff */
[----:B0--3--:R-:W-:-:S07]  /*0860*/  LOP3.LUT R2, R2, 0x1e, RZ, 0xc0, !PT ;  /* 0x0000001e02027812 */ /* 0x009fce00078ec0ff */
.L_x_26:
[----:B0-----:R-:W0:Y:S01]  /*0870*/  S2UR UR6, SR_CgaCtaId ;  /* 0x00000000000679c3 */ /* 0x001e220000008800 */
[----:B------:R-:W-:Y:S01]  /*0880*/  MOV R4, UR8 ;  /* 0x0000000800047c02 */ /* 0x000fe20008000f00 */
[----:B------:R-:W-:-:S06]  /*0890*/  ULOP3.LUT UR5, UR7, 0xffff, URZ, 0xc0, !UPT ;  /* 0x0000ffff07057892 */ /* 0x000fcc000f8ec0ff */
[----:B------:R-:W-:Y:S01]  /*08a0*/  BAR.SYNC.DEFER_BLOCKING 0x0 ;  /* 0x0000000000007b1d */ /* 0x000fe20000010000 */
[----:B------:R-:W-:Y:S01]  /*08b0*/  USHF.L.U32 UR10, UR9, 0xa, URZ ;  /* 0x0000000a090a7899 */ /* 0x000fe200080006ff */
[----:B------:R-:W-:Y:S01]  /*08c0*/  ISETP.GT.U32.AND P4, PT, R0, 0x18f, PT ;  /* 0x0000018f0000780c */ /* 0x000fe20003f84070 */
[----:B------:R-:W-:Y:S01]  /*08d0*/  IMAD R4, R4, 0x64000, R25 ;  /* 0x0006400004047824 */ /* 0x000fe200078e0219 */
[----:B------:R-:W-:Y:S02]  /*08e0*/  MOV R5, UR5 ;  /* 0x0000000500057c02 */ /* 0x000fe40008000f00 */
[----:B------:R-:W-:Y:S01]  /*08f0*/  UMOV UR5, 0x400 ;  /* 0x0000040000057882 */ /* 0x000fe20000000000 */
[----:B------:R-:W-:Y:S01]  /*0900*/  BSSY.RECONVERGENT B0, `(.L_x_0) ;  /* 0x0000012000007945 */ /* 0x000fe20003800200 */
[----:B------:R-:W-:-:S05]  /*0910*/  LOP3.LUT R4, R4, UR10, RZ, 0xfc, !PT ;  /* 0x0000000a04047c12 */ /* 0x000fca000f8efcff */
[----:B------:R-:W-:Y:S02]  /*0920*/  IMAD R4, R5, 0xa000, R4 ;  /* 0x0000a00005047824 */ /* 0x000fe400078e0204 */
[----:B------:R-:W-:-:S03]  /*0930*/  IMAD.U32 R5, RZ, RZ, UR4 ;  /* 0x00000004ff057e24 */ /* 0x000fc6000f8e00ff */
[----:B------:R-:W-:Y:S01]  /*0940*/  IADD3 R4, PT, PT, R4, -0x1480, RZ ;  /* 0xffffeb8004047810 */ /* 0x000fe20007ffe0ff */
[----:B0-----:R-:W-:-:S03]  /*0950*/  ULEA UR5, UR6, UR5, 0x18 ;  /* 0x0000000506057291 */ /* 0x001fc6000f8ec0ff */
[----:B------:R-:W-:-:S03]  /*0960*/  LEA R5, R5, R4, 0x1 ;  /* 0x0000000405057211 */ /* 0x000fc600078e08ff */
[----:B------:R-:W-:Y:S01]  /*0970*/  LEA R4, R0, UR5, 0x2 ;  /* 0x0000000500047c11 */ /* 0x000fe2000f8e10ff */
[----:B------:R-:W-:Y:S06]  /*0980*/  @P4 BRA `(.L_x_1) ;  /* 0x0000000000244947 */ /* 0x000fec0003800000 */
[----:B------:R-:W-:Y:S01]  /*0990*/  BSSY.RECONVERGENT B1, `(.L_x_2) ;  /* 0x0000007000017945 */ /* 0x000fe20003800200 */
[----:B------:R-:W-:-:S03]  /*09a0*/  HFMA2 R7, -RZ, RZ, 0, 0 ;  /* 0x00000000ff077431 */ /* 0x000fc600000001ff */
[----:B------:R-:W-:Y:S05]  /*09b0*/  @P3 BRA `(.L_x_3) ;  /* 0x0000000000103947 */ /* 0x000fea0003800000 */
[----:B------:R-:W0:Y:S01]  /*09c0*/  LDC.64 R6, c[0x0][0x380] ;  /* 0x0000e000ff067b82 */ /* 0x000e220000000a00 */
[----:B------:R-:W-:-:S05]  /*09d0*/  IADD3 R9, PT, PT, R23, R5, RZ ;  /* 0x0000000517097210 */ /* 0x000fca0007ffe0ff */
[----:B0-----:R-:W-:-:S06]  /*09e0*/  IMAD.WIDE R6, R9, 0x4, R6 ;  /* 0x0000000409067825 */ /* 0x001fcc00078e0206 */
[----:B------:R0:W5:Y:S02]  /*09f0*/  LDG.E.CONSTANT R7, desc[UR14][R6.64] ;  /* 0x0000000e06077981 */ /* 0x000164000c1e9900 */
.L_x_3:
[----:B------:R-:W-:Y:S05]  /*0a00*/  BSYNC.RECONVERGENT B1 ;  /* 0x0000000000017941 */ /* 0x000fea0003800200 */
.L_x_2:
[----:B-----5:R1:W-:Y:S02]  /*0a10*/  STS [R4], R7 ;  /* 0x0000000704007388 */ /* 0x0203e40000000800 */
.L_x_1:
[----:B------:R-:W-:Y:S05]  /*0a20*/  BSYNC.RECONVERGENT B0 ;  /* 0x0000000000007941 */ /* 0x000fea0003800200 */
.L_x_0:
[----:B------:R-:W-:Y:S01]  /*0a30*/  ISETP.GT.U32.AND P4, PT, R0, 0x10f, PT ;  /* 0x0000010f0000780c */ /* 0x000fe20003f84070 */
[----:B------:R-:W-:-:S12]  /*0a40*/  BSSY.RECONVERGENT B0, `(.L_x_4) ;  /* 0x000000b000007945 */ /* 0x000fd80003800200 */
[----:B------:R-:W-:Y:S05]  /*0a50*/  @P4 BRA `(.L_x_5) ;  /* 0x0000000000244947 */ /* 0x000fea0003800000 */
[----:B------:R-:W-:Y:S01]  /*0a60*/  BSSY.RECONVERGENT B1, `(.L_x_6) ;  /* 0x0000007000017945 */ /* 0x000fe20003800200 */
[----:B-1----:R-:W-:-:S03]  /*0a70*/  IMAD.MOV.U32 R7, RZ, RZ, RZ ;  /* 0x000000ffff077224 */ /* 0x002fc600078e00ff */
[----:B------:R-:W-:Y:S05]  /*0a80*/  @P2 BRA `(.L_x_7) ;  /* 0x0000000000102947 */ /* 0x000fea0003800000 */
[----:B0-----:R-:W0:Y:S01]  /*0a90*/  LDC.64 R6, c[0x0][0x380] ;  /* 0x0000e000ff067b82 */ /* 0x001e220000000a00 */
[----:B------:R-:W-:-:S05]  /*0aa0*/  IADD3 R9, PT, PT, R22, R5, RZ ;  /* 0x0000000516097210 */ /* 0x000fca0007ffe0ff */
[----:B0-----:R-:W-:-:S06]  /*0ab0*/  IMAD.WIDE R6, R9, 0x4, R6 ;  /* 0x0000000409067825 */ /* 0x001fcc00078e0206 */
[----:B------:R1:W5:Y:S02]  /*0ac0*/  LDG.E.CONSTANT R7, desc[UR14][R6.64] ;  /* 0x0000000e06077981 */ /* 0x000364000c1e9900 */
.L_x_7:
[----:B------:R-:W-:Y:S05]  /*0ad0*/  BSYNC.RECONVERGENT B1 ;  /* 0x0000000000017941 */ /* 0x000fea0003800200 */
.L_x_6:
[----:B-----5:R2:W-:Y:S02]  /*0ae0*/  STS [R4+0x200], R7 ;  /* 0x0002000704007388 */ /* 0x0205e40000000800 */
.L_x_5:
[----:B------:R-:W-:Y:S05]  /*0af0*/  BSYNC.RECONVERGENT B0 ;  /* 0x0000000000007941 */ /* 0x000fea0003800200 */
.L_x_4:
[----:B------:R-:W-:Y:S01]  /*0b00*/  ISETP.GT.U32.AND P4, PT, R0, 0x8f, PT ;  /* 0x0000008f0000780c */ /* 0x000fe20003f84070 */
[----:B------:R-:W-:-:S12]  /*0b10*/  BSSY.RECONVERGENT B0, `(.L_x_8) ;  /* 0x000001d000007945 */ /* 0x000fd80003800200 */
[----:B------:R-:W-:Y:S05]  /*0b20*/  @P4 BRA `(.L_x_9) ;  /* 0x00000000006c4947 */ /* 0x000fea0003800000 */
[----:B------:R-:W-:Y:S01]  /*0b30*/  BSSY.RECONVERGENT B1, `(.L_x_10) ;  /* 0x0000019000017945 */ /* 0x000fe20003800200 */
[----:B-12---:R-:W-:-:S03]  /*0b40*/  MOV R7, RZ ;  /* 0x000000ff00077202 */ /* 0x006fc60000000f00 */
[----:B------:R-:W-:Y:S05]  /*0b50*/  @P1 BRA `(.L_x_11) ;  /* 0x0000000000581947 */ /* 0x000fea0003800000 */
[----:B0-----:R-:W-:-:S04]  /*0b60*/  SHF.R.U32.HI R6, RZ, 0x1, R0 ;  /* 0x00000001ff067819 */ /* 0x001fc80000011600 */
[C---:B------:R-:W-:Y:S02]  /*0b70*/  LOP3.LUT R7, R6.reuse, 0xff80, RZ, 0x3c, !PT ;  /* 0x0000ff8006077812 */ /* 0x040fe400078e3cff */
[----:B------:R-:W-:Y:S02]  /*0b80*/  IADD3 R6, PT, PT, R6, 0x1c, RZ ;  /* 0x0000001c06067810 */ /* 0x000fe40007ffe0ff */
[----:B------:R-:W-:Y:S02]  /*0b90*/  LOP3.LUT R8, R7, 0xff, RZ, 0xc0, !PT ;  /* 0x000000ff07087812 */ /* 0x000fe400078ec0ff */
[----:B------:R-:W-:-:S03]  /*0ba0*/  LOP3.LUT R6, R6, 0xffff, RZ, 0xc0, !PT ;  /* 0x0000ffff06067812 */ /* 0x000fc600078ec0ff */
[----:B------:R-:W-:-:S05]  /*0bb0*/  IMAD R8, R8, 0xcd, RZ ;  /* 0x000000cd08087824 */ /* 0x000fca00078e02ff */
[----:B------:R-:W-:-:S04]  /*0bc0*/  SHF.R.U32.HI R8, RZ, 0xb, R8 ;  /* 0x0000000bff087819 */ /* 0x000fc80000011608 */
[----:B------:R-:W-:-:S05]  /*0bd0*/  PRMT R8, R8, 0x9910, RZ ;  /* 0x0000991008087816 */ /* 0x000fca00000000ff */
[----:B------:R-:W-:-:S05]  /*0be0*/  IMAD R8, R8, 0xa, RZ ;  /* 0x0000000a08087824 */ /* 0x000fca00078e02ff */
[----:B------:R-:W-:-:S04]  /*0bf0*/  IADD3 R8, PT, PT, RZ, -R8, RZ ;  /* 0x80000008ff087210 */ /* 0x000fc80007ffe0ff */
[----:B------:R-:W-:-:S05]  /*0c00*/  PRMT R8, R8, 0x7710, RZ ;  /* 0x0000771008087816 */ /* 0x000fca00000000ff */
[----:B------:R-:W-:Y:S02]  /*0c10*/  IMAD.IADD R9, R7, 0x1, R8 ;  /* 0x0000000107097824 */ /* 0x000fe400078e0208 */
[----:B------:R-:W-:Y:S02]  /*0c20*/  IMAD R8, R6, 0x199a, RZ ;  /* 0x0000199a06087824 */ /* 0x000fe400078e02ff */
[----:B------:R-:W0:Y:S01]  /*0c30*/  LDC.64 R6, c[0x0][0x380] ;  /* 0x0000e000ff067b82 */ /* 0x000e220000000a00 */
[----:B------:R-:W-:Y:S02]  /*0c40*/  SHF.L.U32 R9, R9, 0x7, RZ ;  /* 0x0000000709097819 */ /* 0x000fe400000006ff */
[----:B------:R-:W-:Y:S02]  /*0c50*/  SHF.R.U32.HI R8, RZ, 0x10, R8 ;  /* 0x00000010ff087819 */ /* 0x000fe40000011608 */
[----:B------:R-:W-:-:S05]  /*0c60*/  LOP3.LUT R9, R9, 0x7f80, RZ, 0xe2, !PT ;  /* 0x00007f8009097812 */ /* 0x000fca00078ee2ff */
[----:B------:R-:W-:-:S05]  /*0c70*/  IMAD R8, R8, 0x1400, R9 ;  /* 0x0000140008087824 */ /* 0x000fca00078e0209 */
[----:B------:R-:W-:-:S04]  /*0c80*/  IADD3 R8, PT, PT, R8, 0x32000, RZ ;  /* 0x0003200008087810 */ /* 0x000fc80007ffe0ff */
[----:B------:R-:W-:-:S05]  /*0c90*/  IADD3 R9, PT, PT, R8, R5, RZ ;  /* 0x0000000508097210 */ /* 0x000fca0007ffe0ff */
[----:B0-----:R-:W-:-:S06]  /*0ca0*/  IMAD.WIDE R6, R9, 0x4, R6 ;  /* 0x0000000409067825 */ /* 0x001fcc00078e0206 */
[----:B------:R1:W5:Y:S02]  /*0cb0*/  LDG.E.CONSTANT R7, desc[UR14][R6.64] ;  /* 0x0000000e06077981 */ /* 0x000364000c1e9900 */
.L_x_11:
[----:B------:R-:W-:Y:S05]  /*0cc0*/  BSYNC.RECONVERGENT B1 ;  /* 0x0000000000017941 */ /* 0x000fea0003800200 */
.L_x_10:
[----:B-----5:R3:W-:Y:S02]  /*0cd0*/  STS [R4+0x400], R7 ;  /* 0x0004000704007388 */ /* 0x0207e40000000800 */
.L_x_9:
[----:B------:R-:W-:Y:S05]  /*0ce0*/  BSYNC.RECONVERGENT B0 ;  /* 0x0000000000007941 */ /* 0x000fea0003800200 */
.L_x_8:
[----:B------:R-:W-:Y:S01]  /*0cf0*/  ISETP.GT.U32.AND P4, PT, R0, 0xf, PT ;  /* 0x0000000f0000780c */ /* 0x000fe20003f84070 */
[----:B------:R-:W-:-:S12]  /*0d00*/  BSSY.RECONVERGENT B0, `(.L_x_12) ;  /* 0x000001d000007945 */ /* 0x000fd80003800200 */
[----:B------:R-:W-:Y:S05]  /*0d10*/  @P4 BRA `(.L_x_13) ;  /* 0x00000000006c4947 */ /* 0x000fea0003800000 */
[----:B------:R-:W-:Y:S01]  /*0d20*/  BSSY.RECONVERGENT B1, `(.L_x_14) ;  /* 0x0000019000017945 */ /* 0x000fe20003800200 */
[----:B-123--:R-:W-:-:S03]  /*0d30*/  HFMA2 R7, -RZ, RZ, 0, 0 ;  /* 0x00000000ff077431 */ /* 0x00efc600000001ff */
[----:B------:R-:W-:Y:S05]  /*0d40*/  @P0 BRA `(.L_x_15) ;  /* 0x0000000000580947 */ /* 0x000fea0003800000 */
[----:B0-----:R-:W-:-:S05]  /*0d50*/  SHF.R.U32.HI R6, RZ, 0x1, R0 ;  /* 0x00000001ff067819 */ /* 0x001fca0000011600 */
[C---:B------:R-:W-:Y:S01]  /*0d60*/  VIADD R7, R6.reuse, 0xffffffc0 ;  /* 0xffffffc006077836 */ /* 0x040fe20000000000 */
[----:B------:R-:W-:-:S04]  /*0d70*/  IADD3 R6, PT, PT, R6, 0x5c, RZ ;  /* 0x0000005c06067810 */ /* 0x000fc80007ffe0ff */
[----:B------:R-:W-:Y:S02]  /*0d80*/  LOP3.LUT R8, R7, 0xff, RZ, 0xc0, !PT ;  /* 0x000000ff07087812 */ /* 0x000fe400078ec0ff */
[----:B------:R-:W-:-:S03]  /*0d90*/  LOP3.LUT R6, R6, 0xffff, RZ, 0xc0, !PT ;  /* 0x0000ffff06067812 */ /* 0x000fc600078ec0ff */
[----:B------:R-:W-:-:S05]  /*0da0*/  IMAD R8, R8, 0xcd, RZ ;  /* 0x000000cd08087824 */ /* 0x000fca00078e02ff */
[----:B------:R-:W-:-:S04]  /*0db0*/  SHF.R.U32.HI R8, RZ, 0xb, R8 ;  /* 0x0000000bff087819 */ /* 0x000fc80000011608 */
[----:B------:R-:W-:-:S05]  /*0dc0*/  PRMT R8, R8, 0x9910, RZ ;  /* 0x0000991008087816 */ /* 0x000fca00000000ff */
[----:B------:R-:W-:-:S05]  /*0dd0*/  IMAD R8, R8, 0xa, RZ ;  /* 0x0000000a08087824 */ /* 0x000fca00078e02ff */
[----:B------:R-:W-:-:S04]  /*0de0*/  IADD3 R8, PT, PT, RZ, -R8, RZ ;  /* 0x80000008ff087210 */ /* 0x000fc80007ffe0ff */
[----:B------:R-:W-:-:S04]  /*0df0*/  PRMT R8, R8, 0x7710, RZ ;  /* 0x0000771008087816 */ /* 0x000fc800000000ff */
[----:B------:R-:W-:Y:S01]  /*0e00*/  IADD3 R9, PT, PT, R7, R8, RZ ;  /* 0x0000000807097210 */ /* 0x000fe20007ffe0ff */
[----:B------:R-:W-:Y:S02]  /*0e10*/  IMAD R8, R6, 0x199a, RZ ;  /* 0x0000199a06087824 */ /* 0x000fe400078e02ff */
[----:B------:R-:W0:Y:S01]  /*0e20*/  LDC.64 R6, c[0x0][0x380] ;  /* 0x0000e000ff067b82 */ /* 0x000e220000000a00 */
[----:B------:R-:W-:Y:S02]  /*0e30*/  SHF.L.U32 R9, R9, 0x7, RZ ;  /* 0x0000000709097819 */ /* 0x000fe400000006ff */
[----:B------:R-:W-:Y:S02]  /*0e40*/  SHF.R.U32.HI R8, RZ, 0x10, R8 ;  /* 0x00000010ff087819 */ /* 0x000fe40000011608 */
[----:B------:R-:W-:-:S05]  /*0e50*/  LOP3.LUT R9, R9, 0x7f80, RZ, 0xe2, !PT ;  /* 0x00007f8009097812 */ /* 0x000fca00078ee2ff */
[----:B------:R-:W-:-:S04]  /*0e60*/  IMAD R8, R8, 0x1400, R9 ;  /* 0x0000140008087824 */ /* 0x000fc800078e0209 */
[----:B------:R-:W-:-:S05]  /*0e70*/  VIADD R8, R8, 0x32000 ;  /* 0x0003200008087836 */ /* 0x000fca0000000000 */
[----:B------:R-:W-:-:S05]  /*0e80*/  IADD3 R5, PT, PT, R8, R5, RZ ;  /* 0x0000000508057210 */ /* 0x000fca0007ffe0ff */
[----:B0-----:R-:W-:-:S06]  /*0e90*/  IMAD.WIDE R6, R5, 0x4, R6 ;  /* 0x0000000405067825 */ /* 0x001fcc00078e0206 */
[----:B------:R1:W5:Y:S02]  /*0ea0*/  LDG.E.CONSTANT R7, desc[UR14][R6.64] ;  /* 0x0000000e06077981 */ /* 0x000364000c1e9900 */
.L_x_15:
[----:B------:R-:W-:Y:S05]  /*0eb0*/  BSYNC.RECONVERGENT B1 ;  /* 0x0000000000017941 */ /* 0x000fea0003800200 */
.L_x_14:
[----:B-----5:R4:W-:Y:S02]  /*0ec0*/  STS [R4+0x600], R7 ;  /* 0x0006000704007388 */ /* 0x0209e40000000800 */
.L_x_13:
[----:B------:R-:W-:Y:S05]  /*0ed0*/  BSYNC.RECONVERGENT B0 ;  /* 0x0000000000007941 */ /* 0x000fea0003800200 */
.L_x_12:
[----:B------:R-:W-:Y:S01]  /*0ee0*/  ISETP.GT.U32.AND P4, PT, R0, 0x5f, PT ;  /* 0x0000005f0000780c */ /* 0x000fe20003f84070 */
[----:B------:R-:W-:-:S12]  /*0ef0*/  BSSY.RECONVERGENT B0, `(.L_x_16) ;  /* 0x0000019000007945 */ /* 0x000fd80003800200 */
[----:B------:R-:W-:Y:S05]  /*0f00*/  @P4 BRA `(.L_x_17) ;  /* 0x00000000005c4947 */ /* 0x000fea0003800000 */
[----:B-1234-:R-:W-:Y:S02]  /*0f10*/  PRMT R4, R0, 0x9910, RZ ;  /* 0x0000991000047816 */ /* 0x01efe400000000ff */
[----:B------:R-:W-:-:S03]  /*0f20*/  MOV R8, UR4 ;  /* 0x0000000400087c02 */ /* 0x000fc60008000f00 */
[----:B------:R-:W-:-:S05]  /*0f30*/  IMAD R4, R4, 0xab, RZ ;  /* 0x000000ab04047824 */ /* 0x000fca00078e02ff */
[----:B------:R-:W-:-:S04]  /*0f40*/  LOP3.LUT R4, R4, 0xffff, RZ, 0xc0, !PT ;  /* 0x0000ffff04047812 */ /* 0x000fc800078ec0ff */
[----:B0-----:R-:W-:-:S04]  /*0f50*/  SHF.R.U32.HI R6, RZ, 0xa, R4 ;  /* 0x0000000aff067819 */ /* 0x001fc80000011604 */
[C---:B------:R-:W-:Y:S02]  /*0f60*/  PRMT R4, R6.reuse, 0x9910, RZ ;  /* 0x0000991006047816 */ /* 0x040fe400000000ff */
[----:B------:R-:W-:-:S03]  /*0f70*/  LOP3.LUT R6, R6, 0xffff, RZ, 0xc0, !PT ;  /* 0x0000ffff06067812 */ /* 0x000fc600078ec0ff */
[----:B------:R-:W-:Y:S02]  /*0f80*/  IMAD R7, R4, 0x6, RZ ;  /* 0x0000000604077824 */ /* 0x000fe400078e02ff */
[----:B------:R-:W0:Y:S01]  /*0f90*/  LDC.64 R4, c[0x0][0x388] ;  /* 0x0000e200ff047b82 */ /* 0x000e220000000a00 */
[----:B------:R-:W-:Y:S02]  /*0fa0*/  IMAD R6, R6, 0x180, RZ ;  /* 0x0000018006067824 */ /* 0x000fe400078e02ff */
[----:B------:R-:W-:-:S04]  /*0fb0*/  IADD3 R7, PT, PT, RZ, -R7, RZ ;  /* 0x80000007ff077210 */ /* 0x000fc80007ffe0ff */
[----:B------:R-:W-:-:S04]  /*0fc0*/  PRMT R7, R7, 0x7710, RZ ;  /* 0x0000771007077816 */ /* 0x000fc800000000ff */
[----:B------:R-:W-:-:S04]  /*0fd0*/  IADD3 R7, PT, PT, R7, R0, RZ ;  /* 0x0000000007077210 */ /* 0x000fc80007ffe0ff */
[----:B------:R-:W-:-:S05]  /*0fe0*/  LOP3.LUT R7, R6, 0xff, R7, 0xf8, !PT ;  /* 0x000000ff06077812 */ /* 0x000fca00078ef807 */
[----:B------:R-:W-:-:S04]  /*0ff0*/  IMAD R7, R8, 0x6, R7 ;  /* 0x0000000608077824 */ /* 0x000fc800078e0207 */
[----:B0-----:R-:W-:-:S06]  /*1000*/  IMAD.WIDE.U32 R4, R7, 0x4, R4 ;  /* 0x0000000407047825 */ /* 0x001fcc00078e0004 */
[----:B------:R-:W2:Y:S01]  /*1010*/  LDG.E.CONSTANT R4, desc[UR14][R4.64] ;  /* 0x0000000e04047981 */ /* 0x000ea2000c1e9900 */
[----:B------:R-:W0:Y:S01]  /*1020*/  S2UR UR6, SR_CgaCtaId ;  /* 0x00000000000679c3 */ /* 0x000e220000008800 */
[----:B------:R-:W-:Y:S02]  /*1030*/  UMOV UR5, 0x400 ;  /* 0x0000040000057882 */ /* 0x000fe40000000000 */
[----:B------:R-:W-:-:S04]  /*1040*/  UIADD3 UR5, UPT, UPT, UR5, 0x640, URZ ;  /* 0x0000064005057890 */ /* 0x000fc8000fffe0ff */
[----:B0-----:R-:W-:-:S06]  /*1050*/  ULEA UR5, UR6, UR5, 0x18 ;  /* 0x0000000506057291 */ /* 0x001fcc000f8ec0ff */
[----:B------:R-:W-:-:S05]  /*1060*/  LEA R7, R0, UR5, 0x2 ;  /* 0x0000000500077c11 */ /* 0x000fca000f8e10ff */
[----:B--2---:R0:W-:Y:S02]  /*1070*/  STS [R7], R4 ;  /* 0x0000000407007388 */ /* 0x0041e40000000800 */
.L_x_17:
[----:B------:R-:W-:Y:S05]  /*1080*/  BSYNC.RECONVERGENT B0 ;  /* 0x0000000000007941 */ /* 0x000fea0003800200 */
.L_x_16:
[----:B------:R-:W-:Y:S01]  /*1090*/  BAR.SYNC.DEFER_BLOCKING 0x0 ;  /* 0x0000000000007b1d */ /* 0x000fe20000010000 */
[----:B------:R-:W-:-:S07]  /*10a0*/  IMAD.MOV.U32 R27, RZ, RZ, RZ ;  /* 0x000000ffff1b7224 */ /* 0x000fce00078e00ff */
.L_x_21:
[----:B------:R-:W-:-:S05]  /*10b0*/  LEA R26, R27, UR17, 0x2 ;  /* 0x000000111b1a7c11 */ /* 0x000fca000f8e10ff */
[----:B------:R0:W5:Y:S04]  /*10c0*/  LDL R19, [R26] ;  /* 0x000000001a137983 */ /* 0x0001680000100800 */
[----:B------:R0:W5:Y:S04]  /*10d0*/  LDL R16, [R26+0x10] ;  /* 0x000010001a107983 */ /* 0x0001680000100800 */
[----:B------:R0:W5:Y:S01]  /*10e0*/  LDL R17, [R26+0x20] ;  /* 0x000020001a117983 */ /* 0x0001620000100800 */
[----:B------:R-:W-:Y:S01]  /*10f0*/  UPLOP3.LUT UP0, UPT, UPT, UPT, UPT, 0x80, 0x8 ;  /* 0x000000000008789c */ /* 0x000fe20003f0f070 */
[----:B------:R-:W-:-:S10]  /*1100*/  UMOV UR5, URZ ;  /* 0x000000ff00057c82 */ /* 0x000fd40008000000 */
.L_x_20:
[----:B01234-:R-:W-:Y:S01]  /*1110*/  IADD3 R4, PT, PT, R27, UR5, RZ ;  /* 0x000000051b047c10 */ /* 0x01ffe2000fffe0ff */
[----:B------:R-:W-:-:S03]  /*1120*/  UPLOP3.LUT UP1, UPT, UPT, UPT, UP0, 0x80, 0x8 ;  /* 0x000000000008789c */ /* 0x000fc60003f2f000 */
[----:B------:R-:W-:-:S04]  /*1130*/  LOP3.LUT R5, R4, 0x1, RZ, 0xc0, !PT ;  /* 0x0000000104057812 */ /* 0x000fc800078ec0ff */
[----:B------:R-:W-:-:S13]  /*1140*/  ISETP.NE.U32.AND P4, PT, R5, 0x1, PT ;  /* 0x000000010500780c */ /* 0x000fda0003f85070 */
[----:B------:R-:W-:Y:S05]  /*1150*/  @!P4 BRA `(.L_x_18) ;  /* 0x000000040074c947 */ /* 0x000fea0003800000 */
[----:B------:R-:W0:Y:S01]  /*1160*/  S2UR UR10, SR_CgaCtaId ;  /* 0x00000000000a79c3 */ /* 0x000e220000008800 */
[----:B------:R-:W-:Y:S01]  /*1170*/  SHF.R.U32.HI R5, RZ, 0x1, R4 ;  /* 0x00000001ff057819 */ /* 0x000fe20000011604 */
[----:B------:R-:W-:Y:S01]  /*1180*/  UMOV UR6, 0x400 ;  /* 0x0000040000067882 */ /* 0x000fe20000000000 */
[C---:B------:R-:W-:Y:S01]  /*1190*/  ISETP.NE.AND P5, PT, R25.reuse, RZ, PT ;  /* 0x000000ff1900720c */ /* 0x040fe20003fa5270 */
[----:B------:R-:W-:Y:S01]  /*11a0*/  UIADD3 UR11, UPT, UPT, UR6, 0x640, URZ ;  /* 0x00000640060b7890 */ /* 0x000fe2000fffe0ff */
[----:B------:R-:W-:Y:S01]  /*11b0*/  ISETP.NE.AND P4, PT, R25, RZ, PT ;  /* 0x000000ff1900720c */ /* 0x000fe20003f85270 */
[----:B------:R-:W-:Y:S02]  /*11c0*/  IMAD R12, R5, 0x14, R24 ;  /* 0x00000014050c7824 */ /* 0x000fe400078e0218 */
[----:B------:R-:W-:Y:S01]  /*11d0*/  HFMA2 R4, -RZ, RZ, 0, 0 ;  /* 0x00000000ff047431 */ /* 0x000fe200000001ff */
[----:B------:R-:W-:Y:S01]  /*11e0*/  MOV R15, RZ ;  /* 0x000000ff000f7202 */ /* 0x000fe20000000f00 */
[----:B------:R-:W-:-:S02]  /*11f0*/  IMAD.MOV.U32 R13, RZ, RZ, RZ ;  /* 0x000000ffff0d7224 */ /* 0x000fc400078e00ff */
[----:B------:R-:W-:Y:S01]  /*1200*/  HFMA2 R18, -RZ, RZ, 0, 0 ;  /* 0x00000000ff127431 */ /* 0x000fe200000001ff */
[----:B------:R-:W-:Y:S01]  /*1210*/  IADD3 R14, PT, PT, R21, R12, RZ ;  /* 0x0000000c150e7210 */ /* 0x000fe20007ffe0ff */
[----:B------:R-:W-:Y:S01]  /*1220*/  IMAD.MOV.U32 R28, RZ, RZ, RZ ;  /* 0x000000ffff1c7224 */ /* 0x000fe200078e00ff */
[----:B0-----:R-:W-:Y:S02]  /*1230*/  ULEA UR11, UR10, UR11, 0x18 ;  /* 0x0000000b0a0b7291 */ /* 0x001fe4000f8ec0ff */
[----:B------:R-:W-:Y:S02]  /*1240*/  ULEA UR6, UR10, UR6, 0x18 ;  /* 0x000000060a067291 */ /* 0x000fe4000f8ec0ff */
[----:B------:R-:W-:-:S04]  /*1250*/  UIMAD UR5, UR5, -0x60, UR11 ;  /* 0xffffffa0050578a4 */ /* 0x000fc8000f8e020b */
[----:B------:R-:W-:-:S05]  /*1260*/  LEA R14, R14, UR6, 0x2 ;  /* 0x000000060e0e7c11 */ /* 0x000fca000f8e10ff */
[----:B------:R-:W-:Y:S04]  /*1270*/  @!P5 LDS R4, [R14] ;  /* 0x000000000e04d984 */ /* 0x000fe80000000800 */
[----:B------:R-:W0:Y:S04]  /*1280*/  LDS.128 R8, [UR5+0x160] ;  /* 0x00016005ff087984 */ /* 0x000e280008000c00 */
[----:B------:R-:W1:Y:S04]  /*1290*/  @!P4 LDS R15, [R14] ;  /* 0x000000000e0fc984 */ /* 0x000e680000000800 */
[----:B------:R-:W-:Y:S04]  /*12a0*/  @!P4 LDS R13, [R14] ;  /* 0x000000000e0dc984 */ /* 0x000fe80000000800 */
[----:B------:R-:W-:Y:S01]  /*12b0*/  @!P4 LDS R18, [R14+0x4] ;  /* 0x000004000e12c984 */ /* 0x000fe20000000800 */
[----:B0----5:R-:W-:-:S03]  /*12c0*/  FFMA R19, R10, R4, R19 ;  /* 0x000000040a137223 */ /* 0x021fc60000000013 */
[----:B------:R-:W0:Y:S01]  /*12d0*/  LDS.128 R4, [UR5+0x170] ;  /* 0x00017005ff047984 */ /* 0x000e220008000c00 */
[----:B-1----:R-:W-:Y:S01]  /*12e0*/  FFMA R15, R15, R11, R16 ;  /* 0x0000000b0f0f7223 */ /* 0x002fe20000000010 */
[----:B------:R-:W-:Y:S02]  /*12f0*/  MOV R16, RZ ;  /* 0x000000ff00107202 */ /* 0x000fe40000000f00 */
[----:B------:R-:W-:-:S04]  /*1300*/  CS2R R10, SRZ ;  /* 0x00000000000a7805 */ /* 0x000fc8000001ff00 */
[----:B------:R-:W1:Y:S04]  /*1310*/  @!P4 LDS R16, [R14+0x4] ;  /* 0x000004000e10c984 */ /* 0x000e680000000800 */
[----:B------:R2:W3:Y:S01]  /*1320*/  @!P4 LDS R10, [R14+0x4] ;  /* 0x000004000e0ac984 */ /* 0x0004e20000000800 */
[----:B0-----:R-:W-:Y:S01]  /*1330*/  FFMA R17, R4, R13, R17 ;  /* 0x0000000d04117223 */ /* 0x001fe20000000011 */
[----:B------:R-:W-:Y:S01]  /*1340*/  IADD3 R4, PT, PT, R20, R12, RZ ;  /* 0x0000000c14047210 */ /* 0x000fe20007ffe0ff */
[----:B------:R-:W-:-:S03]  /*1350*/  FFMA R13, R18, R5, R19 ;  /* 0x00000005120d7223 */ /* 0x000fc60000000013 */
[----:B------:R-:W-:Y:S01]  /*1360*/  LEA R18, R4, UR6, 0x2 ;  /* 0x0000000604127c11 */ /* 0x000fe2000f8e10ff */
[----:B-1----:R-:W-:-:S04]  /*1370*/  FFMA R16, R16, R6, R15 ;  /* 0x0000000610107223 */ /* 0x002fc8000000000f */
[----:B------:R-:W-:Y:S01]  /*1380*/  @P5 LDS R11, [R18] ;  /* 0x00000000120b5984 */ /* 0x000fe20000000800 */
[----:B--2---:R-:W-:Y:S01]  /*1390*/  CS2R R14, SRZ ;  /* 0x00000000000e7805 */ /* 0x004fe2000001ff00 */
[----:B---3--:R-:W-:Y:S01]  /*13a0*/  FFMA R10, R10, R7, R17 ;  /* 0x000000070a0a7223 */ /* 0x008fe20000000011 */
[----:B------:R-:W-:Y:S01]  /*13b0*/  HFMA2 R17, -RZ, RZ, 0, 0 ;  /* 0x00000000ff117431 */ /* 0x000fe200000001ff */
[----:B------:R-:W0:Y:S04]  /*13c0*/  LDS.128 R4, [UR5+0x150] ;  /* 0x00015005ff047984 */ /* 0x000e280008000c00 */
[----:B------:R-:W1:Y:S04]  /*13d0*/  @P5 LDS R15, [R18] ;  /* 0x00000000120f5984 */ /* 0x000e680000000800 */
[----:B------:R-:W2:Y:S04]  /*13e0*/  @P5 LDS R14, [R18+0x4] ;  /* 0x00000400120e5984 */ /* 0x000ea80000000800 */
[----:B------:R-:W3:Y:S04]  /*13f0*/  @P5 LDS R17, [R18] ;  /* 0x0000000012115984 */ /* 0x000ee80000000800 */
[----:B------:R-:W4:Y:S01]  /*1400*/  @P5 LDS R28, [R18+0x4] ;  /* 0x00000400121c5984 */ /* 0x000f220000000800 */
[----:B0-----:R-:W-:Y:S01]  /*1410*/  FFMA R13, R4, R11, R13 ;  /* 0x0000000b040d7223 */ /* 0x001fe2000000000d */
[----:B------:R-:W-:Y:S01]  /*1420*/  MOV R11, RZ ;  /* 0x000000ff000b7202 */ /* 0x000fe20000000f00 */
[----:B-1----:R-:W-:Y:S01]  /*1430*/  FFMA R15, R15, R5, R16 ;  /* 0x000000050f0f7223 */ /* 0x002fe20000000010 */
[----:B------:R-:W-:-:S04]  /*1440*/  IADD3 R16, PT, PT, R3, R12, RZ ;  /* 0x0000000c03107210 */ /* 0x000fc80007ffe0ff */
[----:B------:R-:W0:Y:S01]  /*1450*/  @P5 LDS R11, [R18+0x4] ;  /* 0x00000400120b5984 */ /* 0x000e220000000800 */
[----:B--2---:R-:W-:Y:S01]  /*1460*/  FFMA R19, R14, R7, R13 ;  /* 0x000000070e137223 */ /* 0x004fe2000000000d */
[----:B------:R-:W-:Y:S01]  /*1470*/  LEA R16, R16, UR6, 0x2 ;  /* 0x0000000610107c11 */ /* 0x000fe2000f8e10ff */
[----:B------:R-:W-:Y:S01]  /*1480*/  IMAD.MOV.U32 R13, RZ, RZ, RZ ;  /* 0x000000ffff0d7224 */ /* 0x000fe200078e00ff */
[----:B------:R-:W-:Y:S01]  /*1490*/  MOV R14, RZ ;  /* 0x000000ff000e7202 */ /* 0x000fe20000000f00 */
[----:B---3--:R-:W-:Y:S01]  /*14a0*/  FFMA R10, R17, R6, R10 ;  /* 0x00000006110a7223 */ /* 0x008fe2000000000a */
[----:B------:R-:W-:Y:S01]  /*14b0*/  HFMA2 R17, -RZ, RZ, 0, 0 ;  /* 0x00000000ff117431 */ /* 0x000fe200000001ff */
[----:B------:R-:W-:Y:S01]  /*14c0*/  LDS.128 R4, [UR5+0x130] ;  /* 0x00013005ff047984 */ /* 0x000fe20008000c00 */
[----:B------:R-:W-:Y:S01]  /*14d0*/  IADD3 R12, PT, PT, R2, R12, RZ ;  /* 0x0000000c020c7210 */ /* 0x000fe20007ffe0ff */
[----:B----4-:R-:W-:Y:S01]  /*14e0*/  FFMA R15, R28, R8, R15 ;  /* 0x000000081c0f7223 */ /* 0x010fe2000000000f */
[----:B------:R-:W-:Y:S01]  /*14f0*/  MOV R28, RZ ;  /* 0x000000ff001c7202 */ /* 0x000fe20000000f00 */
[----:B------:R-:W-:Y:S04]  /*1500*/  @!P4 LDS R13, [R16] ;  /* 0x00000000100dc984 */ /* 0x000fe80000000800 */
[----:B------:R-:W1:Y:S04]  /*1510*/  @!P4 LDS R14, [R16] ;  /* 0x00000000100ec984 */ /* 0x000e680000000800 */
[----:B------:R-:W2:Y:S04]  /*1520*/  @!P4 LDS R17, [R16] ;  /* 0x000000001011c984 */ /* 0x000ea80000000800 */
[----:B------:R-:W-:Y:S01]  /*1530*/  @!P4 LDS R28, [R16+0x4] ;  /* 0x00000400101cc984 */ /* 0x000fe20000000800 */
[----:B0-----:R-:W-:-:S03]  /*1540*/  FFMA R29, R11, R9, R10 ;  /* 0x000000090b1d7223 */ /* 0x001fc6000000000a */
[----:B------:R-:W0:Y:S01]  /*1550*/  LDS.128 R8, [UR5+0x140] ;  /* 0x00014005ff087984 */ /* 0x000e220008000c00 */
[----:B-1----:R-:W-:Y:S01]  /*1560*/  FFMA R7, R14, R7, R15 ;  /* 0x000000070e077223 */ /* 0x002fe2000000000f */
[----:B--2---:R-:W-:Y:S01]  /*1570*/  FFMA R6, R6, R17, R19 ;  /* 0x0000001106067223 */ /* 0x004fe20000000013 */
[----:B------:R-:W-:Y:S01]  /*1580*/  HFMA2 R17, -RZ, RZ, 0, 0 ;  /* 0x00000000ff117431 */ /* 0x000fe200000001ff */
[----:B------:R-:W-:-:S06]  /*1590*/  CS2R R18, SRZ ;  /* 0x0000000000127805 */ /* 0x000fcc000001ff00 */
[----:B------:R-:W1:Y:S04]  /*15a0*/  @!P4 LDS R18, [R16+0x4] ;  /* 0x000004001012c984 */ /* 0x000e680000000800 */
[----:B------:R-:W2:Y:S01]  /*15b0*/  @!P4 LDS R17, [R16+0x4] ;  /* 0x000004001011c984 */ /* 0x000ea20000000800 */
[----:B0-----:R-:W-:Y:S01]  /*15c0*/  FFMA R29, R8, R13, R29 ;  /* 0x0000000d081d7223 */ /* 0x001fe2000000001d */
[----:B------:R-:W-:Y:S01]  /*15d0*/  LEA R8, R12, UR6, 0x2 ;  /* 0x000000060c087c11 */ /* 0x000fe2000f8e10ff */
[----:B------:R-:W-:Y:S01]  /*15e0*/  FFMA R10, R28, R10, R7 ;  /* 0x0000000a1c0a7223 */ /* 0x000fe20000000007 */
[----:B------:R-:W-:Y:S04]  /*15f0*/  LDS.128 R12, [UR5+0x120] ;  /* 0x00012005ff0c7984 */ /* 0x000fe80008000c00 */
[----:B------:R-:W0:Y:S01]  /*1600*/  @P5 LDS R19, [R8] ;  /* 0x0000000008135984 */ /* 0x000e220000000800 */
[----:B-1----:R-:W-:Y:S01]  /*1610*/  FFMA R18, R18, R11, R29 ;  /* 0x0000000b12127223 */ /* 0x002fe2000000001d */
[----:B------:R-:W-:Y:S01]  /*1620*/  MOV R11, RZ ;  /* 0x000000ff000b7202 */ /* 0x000fe20000000f00 */
[----:B--2---:R-:W-:Y:S01]  /*1630*/  FFMA R9, R17, R9, R6 ;  /* 0x0000000911097223 */ /* 0x004fe20000000006 */
[----:B------:R-:W-:-:S04]  /*1640*/  CS2R R6, SRZ ;  /* 0x0000000000067805 */ /* 0x000fc8000001ff00 */
[----:B------:R-:W-:Y:S04]  /*1650*/  @P5 LDS R11, [R8+0x4] ;  /* 0x00000400080b5984 */ /* 0x000fe80000000800 */
[----:B------:R-:W1:Y:S04]  /*1660*/  @P5 LDS R7, [R8] ;  /* 0x0000000008075984 */ /* 0x000e680000000800 */
[----:B------:R-:W2:Y:S01]  /*1670*/  @P5 LDS R6, [R8+0x4] ;  /* 0x0000040008065984 */ /* 0x000ea20000000800 */
[----:B0-----:R-:W-:Y:S01]  /*1680*/  FFMA R19, R12, R19, R9 ;  /* 0x000000130c137223 */ /* 0x001fe20000000009 */
[----:B------:R-:W-:-:S02]  /*1690*/  HFMA2 R9, -RZ, RZ, 0, 0 ;  /* 0x00000000ff097431 */ /* 0x000fc400000001ff */
[----:B------:R-:W-:-:S06]  /*16a0*/  IMAD.MOV.U32 R12, RZ, RZ, RZ ;  /* 0x000000ffff0c7224 */ /* 0x000fcc00078e00ff */
[----:B------:R-:W-:Y:S04]  /*16b0*/  @P5 LDS R12, [R8+0x4] ;  /* 0x00000400080c5984 */ /* 0x000fe80000000800 */
[----:B------:R-:W0:Y:S01]  /*16c0*/  @P5 LDS R9, [R8] ;  /* 0x0000000008095984 */ /* 0x000e220000000800 */
[----:B-1----:R-:W-:Y:S01]  /*16d0*/  FFMA R10, R7, R13, R10 ;  /* 0x0000000d070a7223 */ /* 0x002fe2000000000a */
[----:B--2---:R-:W-:-:S03]  /*16e0*/  FFMA R19, R6, R15, R19 ;  /* 0x0000000f06137223 */ /* 0x004fc60000000013 */
[----:B------:R-:W-:Y:S01]  /*16f0*/  FFMA R16, R11, R4, R10 ;  /* 0x000000040b107223 */ /* 0x000fe2000000000a */
[----:B0-----:R-:W-:-:S04]  /*1700*/  FFMA R9, R9, R14, R18 ;  /* 0x0000000e09097223 */ /* 0x001fc80000000012 */
[----:B------:R-:W-:Y:S01]  /*1710*/  FFMA R17, R12, R5, R9 ;  /* 0x000000050c117223 */ /* 0x000fe20000000009 */
[----:B------:R-:W-:Y:S06]  /*1720*/  BRA `(.L_x_19) ;  /* 0x00000000008c7947 */ /* 0x000fec0003800000 */
.L_x_18:
[----:B------:R-:W0:Y:S01]  /*1730*/  S2UR UR10, SR_CgaCtaId ;  /* 0x00000000000a79c3 */ /* 0x000e220000008800 */
[----:B------:R-:W-:Y:S02]  /*1740*/  UMOV UR6, 0x400 ;  /* 0x0000040000067882 */ /* 0x000fe40000000000 */
[----:B------:R-:W-:-:S04]  /*1750*/  UIADD3 UR6, UPT, UPT, UR6, 0x640, URZ ;  /* 0x0000064006067890 */ /* 0x000fc8000fffe0ff */
[----:B0-----:R-:W-:-:S04]  /*1760*/  ULEA UR6, UR10, UR6, 0x18 ;  /* 0x000000060a067291 */ /* 0x001fc8000f8ec0ff */
[----:B------:R-:W-:-:S09]  /*1770*/  UIMAD UR6, UR5, -0x60, UR6 ;  /* 0xffffffa0050678a4 */ /* 0x000fd2000f8e0206 */
[----:B------:R-:W0:Y:S04]  /*1780*/  LDS.128 R4, [UR6+0x160] ;  /* 0x00016006ff047984 */ /* 0x000e280008000c00 */
[----:B------:R-:W1:Y:S04]  /*1790*/  LDS.128 R12, [UR6+0x170] ;  /* 0x00017006ff0c7984 */ /* 0x000e680008000c00 */
[----:B------:R-:W2:Y:S01]  /*17a0*/  LDS.128 R8, [UR6+0x150] ;  /* 0x00015006ff087984 */ /* 0x000ea20008000c00 */
[----:B0----5:R-:W-:Y:S01]  /*17b0*/  FFMA R6, RZ, R6, R19 ;  /* 0x00000006ff067223 */ /* 0x021fe20000000013 */
[----:B------:R-:W-:Y:S01]  /*17c0*/  FFMA R7, RZ, R7, R16 ;  /* 0x00000007ff077223 */ /* 0x000fe20000000010 */
[----:B-1----:R-:W-:-:S02]  /*17d0*/  FFMA R12, RZ, R12, R17 ;  /* 0x0000000cff0c7223 */ /* 0x002fc40000000011 */
[----:B------:R-:W-:Y:S01]  /*17e0*/  FFMA R13, RZ, R13, R6 ;  /* 0x0000000dff0d7223 */ /* 0x000fe20000000006 */
[----:B------:R-:W-:Y:S01]  /*17f0*/  FFMA R14, RZ, R14, R7 ;  /* 0x0000000eff0e7223 */ /* 0x000fe20000000007 */
[----:B------:R-:W0:Y:S01]  /*1800*/  LDS.128 R16, [UR6+0x140] ;  /* 0x00014006ff107984 */ /* 0x000e220008000c00 */
[----:B------:R-:W-:Y:S01]  /*1810*/  FFMA R7, RZ, R15, R12 ;  /* 0x0000000fff077223 */ /* 0x000fe2000000000c */
[----:B--2---:R-:W-:Y:S01]  /*1820*/  FFMA R8, RZ, R8, R13 ;  /* 0x00000008ff087223 */ /* 0x004fe2000000000d */
[----:B------:R-:W-:Y:S02]  /*1830*/  FFMA R9, RZ, R9, R14 ;  /* 0x00000009ff097223 */ /* 0x000fe4000000000e */
[----:B------:R-:W1:Y:S01]  /*1840*/  LDS.128 R12, [UR6+0x130] ;  /* 0x00013006ff0c7984 */ /* 0x000e620008000c00 */
[----:B------:R-:W-:Y:S01]  /*1850*/  FFMA R10, RZ, R10, R7 ;  /* 0x0000000aff0a7223 */ /* 0x000fe20000000007 */
[----:B------:R-:W-:Y:S01]  /*1860*/  FFMA R11, RZ, R11, R8 ;  /* 0x0000000bff0b7223 */ /* 0x000fe20000000008 */
[----:B------:R-:W-:-:S02]  /*1870*/  FFMA R8, RZ, R4, R9 ;  /* 0x00000004ff087223 */ /* 0x000fc40000000009 */
[----:B------:R-:W-:Y:S02]  /*1880*/  FFMA R9, RZ, R5, R10 ;  /* 0x00000005ff097223 */ /* 0x000fe4000000000a */
[----:B------:R-:W2:Y:S02]  /*1890*/  LDS.128 R4, [UR6+0x120] ;  /* 0x00012006ff047984 */ /* 0x000ea40008000c00 */
[----:B0-----:R-:W-:-:S04]  /*18a0*/  FFMA R16, RZ, R16, R9 ;  /* 0x00000010ff107223 */ /* 0x001fc80000000009 */
[----:B------:R-:W-:Y:S01]  /*18b0*/  FFMA R19, RZ, R19, R16 ;  /* 0x00000013ff137223 */ /* 0x000fe20000000010 */
[----:B-1----:R-:W-:Y:S01]  /*18c0*/  FFMA R14, RZ, R14, R11 ;  /* 0x0000000eff0e7223 */ /* 0x002fe2000000000b */
[----:B------:R-:W-:-:S03]  /*18d0*/  FFMA R15, RZ, R15, R8 ;  /* 0x0000000fff0f7223 */ /* 0x000fc60000000008 */
[----:B------:R-:W-:Y:S01]  /*18e0*/  FFMA R17, RZ, R17, R14 ;  /* 0x00000011ff117223 */ /* 0x000fe2000000000e */
[----:B------:R-:W-:Y:S01]  /*18f0*/  FFMA R18, RZ, R18, R15 ;  /* 0x00000012ff127223 */ /* 0x000fe2000000000f */
[----:B--2---:R-:W-:Y:S02]  /*1900*/  FFMA R6, RZ, R6, R19 ;  /* 0x00000006ff067223 */ /* 0x004fe40000000013 */
[----:B------:R-:W-:Y:S01]  /*1910*/  FFMA R4, RZ, R4, R17 ;  /* 0x00000004ff047223 */ /* 0x000fe20000000011 */
[----:B------:R-:W-:Y:S01]  /*1920*/  FFMA R5, RZ, R5, R18 ;  /* 0x00000005ff057223 */ /* 0x000fe20000000012 */
[----:B------:R-:W-:Y:S02]  /*1930*/  FFMA R17, RZ, R13, R6 ;  /* 0x0000000dff117223 */ /* 0x000fe40000000006 */
[----:B------:R-:W-:Y:S01]  /*1940*/  FFMA R19, RZ, R7, R4 ;  /* 0x00000007ff137223 */ /* 0x000fe20000000004 */
[----:B------:R-:W-:-:S07]  /*1950*/  FFMA R16, RZ, R12, R5 ;  /* 0x0000000cff107223 */ /* 0x000fce0000000005 */
.L_x_19:
[----:B------:R-:W-:Y:S01]  /*1960*/  UPLOP3.LUT UP0, UPT, UPT, UPT, UPT, 0x40, 0x4 ;  /* 0x000000000004789c */ /* 0x000fe20003f0e870 */
[----:B------:R-:W-:Y:S01]  /*1970*/  UMOV UR5, 0x1 ;  /* 0x0000000100057882 */ /* 0x000fe20000000000 */
[----:B------:R-:W-:Y:S09]  /*1980*/  BRA.U UP1, `(.L_x_20) ;  /* 0xfffffff501e07547 */ /* 0x000ff2000b83ffff */
[----:B------:R0:W-:Y:S01]  /*1990*/  STL [R26], R19 ;  /* 0x000000131a007387 */ /* 0x0001e20000100800 */
[----:B------:R-:W-:-:S03]  /*19a0*/  IADD3 R27, PT, PT, R27, 0x1, RZ ;  /* 0x000000011b1b7810 */ /* 0x000fc60007ffe0ff */
[----:B------:R0:W-:Y:S01]  /*19b0*/  STL [R26+0x10], R16 ;  /* 0x000010101a007387 */ /* 0x0001e20000100800 */
[----:B------:R-:W-:-:S03]  /*19c0*/  ISETP.NE.AND P4, PT, R27, 0x4, PT ;  /* 0x000000041b00780c */ /* 0x000fc60003f85270 */
[----:B------:R0:W-:Y:S10]  /*19d0*/  STL [R26+0x20], R17 ;  /* 0x000020111a007387 */ /* 0x0001f40000100800 */
[----:B0-----:R-:W-:Y:S05]  /*19e0*/  @P4 BRA `(.L_x_21) ;  /* 0xfffffff400b04947 */ /* 0x001fea000383ffff */
[----:B------:R-:W-:-:S05]  /*19f0*/  UMOV UR5, URZ ;  /* 0x000000ff00057c82 */ /* 0x000fca0008000000 */
.L_x_25:
[----:B------:R-:W-:-:S09]  /*1a00*/  ULEA UR16, UR5, UR17, 0x2 ;  /* 0x0000001105107291 */ /* 0x000fd2000f8e10ff */
[----:B0-----:R-:W5:Y:S04]  /*1a10*/  LDL R27, [UR16] ;  /* 0x00000010ff1b7983 */ /* 0x001f680008100800 */
[----:B------:R-:W5:Y:S04]  /*1a20*/  LDL R26, [UR16+0x10] ;  /* 0x00001010ff1a7983 */ /* 0x000f680008100800 */
[----:B------:R-:W5:Y:S01]  /*1a30*/  LDL R29, [UR16+0x20] ;  /* 0x00002010ff1d7983 */ /* 0x000f620008100800 */
[----:B------:R-:W-:Y:S01]  /*1a40*/  UPLOP3.LUT UP0, UPT, UPT, UPT, UPT, 0x80, 0x8 ;  /* 0x000000000008789c */ /* 0x000fe20003f0f070 */
[----:B------:R-:W-:-:S10]  /*1a50*/  UMOV UR6, URZ ;  /* 0x000000ff00067c82 */ /* 0x000fd40008000000 */
.L_x_24:
[----:B------:R-:W-:Y:S02]  /*1a60*/  UIADD3 UR10, UPT, UPT, UR6, UR5, URZ ;  /* 0x00000005060a7290 */ /* 0x000fe4000fffe0ff */
[----:B------:R-:W-:Y:S02]  /*1a70*/  UPLOP3.LUT UP1, UPT, UPT, UPT, UP0, 0x80, 0x8 ;  /* 0x000000000008789c */ /* 0x000fe40003f2f000 */
[----:B------:R-:W-:-:S04]  /*1a80*/  ULOP3.LUT UR11, UR10, 0x1, URZ, 0xc0, !UPT ;  /* 0x000000010a0b7892 */ /* 0x000fc8000f8ec0ff */
[----:B------:R-:W-:-:S09]  /*1a90*/  UISETP.NE.U32.AND UP0, UPT, UR11, 0x1, UPT ;  /* 0x000000010b00788c */ /* 0x000fd2000bf05070 */
[----:B------:R-:W-:Y:S05]  /*1aa0*/  BRA.U UP0, `(.L_x_22) ;  /* 0x0000000100907547 */ /* 0x000fea000b800000 */
        /* <DEDUP_REMOVED lines=13> */
[----:B------:R-:W-:Y:S02]  /*1b80*/  FFMA R27, RZ, R7, R4 ;  /* 0x00000007ff1b7223 */ /* 0x000fe40000000004 */
[----:B--2---:R-:W-:Y:S01]  /*1b90*/  FFMA R16, RZ, R16, R9 ;  /* 0x00000010ff107223 */ /* 0x004fe20000000009 */
[----:B------:R-:W0:Y:S01]  /*1ba0*/  LDS.128 R4, [UR6+0x70] ;  /* 0x00007006ff047984 */ /* 0x000e220008000c00 */
[----:B------:R-:W-:Y:S01]  /*1bb0*/  FFMA R15, RZ, R17, R14 ;  /* 0x00000011ff0f7223 */ /* 0x000fe2000000000e */
[----:B------:R-:W-:Y:S01]  /*1bc0*/  FFMA R14, RZ, R18, R27 ;  /* 0x00000012ff0e7223 */ /* 0x000fe2000000001b */
[----:B------:R-:W-:Y:S01]  /*1bd0*/  FFMA R27, RZ, R19, R16 ;  /* 0x00000013ff1b7223 */ /* 0x000fe20000000010 */
[----:B------:R-:W1:Y:S01]  /*1be0*/  LDS.128 R8, [UR6+0x80] ;  /* 0x00008006ff087984 */ /* 0x000e620008000c00 */
[----:B------:R-:W-:Y:S01]  /*1bf0*/  FFMA R12, RZ, R12, R15 ;  /* 0x0000000cff0c7223 */ /* 0x000fe2000000000f */
[----:B------:R-:W-:-:S02]  /*1c00*/  FFMA R13, RZ, R13, R14 ;  /* 0x0000000dff0d7223 */ /* 0x000fc4000000000e */
[----:B------:R-:W2:Y:S01]  /*1c10*/  LDS.128 R16, [UR6+0x60] ;  /* 0x00006006ff107984 */ /* 0x000ea20008000c00 */
[----:B0-----:R-:W-:Y:S01]  /*1c20*/  FFMA R6, RZ, R6, R27 ;  /* 0x00000006ff067223 */ /* 0x001fe2000000001b */
[----:B------:R-:W-:Y:S01]  /*1c30*/  FFMA R7, RZ, R7, R12 ;  /* 0x00000007ff077223 */ /* 0x000fe2000000000c */
[----:B-1----:R-:W-:Y:S02]  /*1c40*/  FFMA R8, RZ, R8, R13 ;  /* 0x00000008ff087223 */ /* 0x002fe4000000000d */
[----:B------:R-:W-:Y:S01]  /*1c50*/  FFMA R9, RZ, R9, R6 ;  /* 0x00000009ff097223 */ /* 0x000fe20000000006 */
[----:B------:R-:W-:Y:S01]  /*1c60*/  FFMA R10, RZ, R10, R7 ;  /* 0x0000000aff0a7223 */ /* 0x000fe20000000007 */
[----:B------:R-:W-:Y:S02]  /*1c70*/  FFMA R11, RZ, R11, R8 ;  /* 0x0000000bff0b7223 */ /* 0x000fe40000000008 */
[----:B--2---:R-:W-:Y:S01]  /*1c80*/  FFMA R16, RZ, R16, R9 ;  /* 0x00000010ff107223 */ /* 0x004fe20000000009 */
[----:B------:R-:W-:Y:S01]  /*1c90*/  FFMA R17, RZ, R17, R10 ;  /* 0x00000011ff117223 */ /* 0x000fe2000000000a */
[----:B------:R-:W-:-:S02]  /*1ca0*/  FFMA R18, RZ, R18, R11 ;  /* 0x00000012ff127223 */ /* 0x000fc4000000000b */
[----:B------:R-:W-:Y:S01]  /*1cb0*/  FFMA R27, RZ, R19, R16 ;  /* 0x00000013ff1b7223 */ /* 0x000fe20000000010 */
[----:B------:R-:W-:Y:S01]  /*1cc0*/  FFMA R26, RZ, R4, R17 ;  /* 0x00000004ff1a7223 */ /* 0x000fe20000000011 */
[----:B------:R-:W-:Y:S01]  /*1cd0*/  FFMA R29, RZ, R5, R18 ;  /* 0x00000005ff1d7223 */ /* 0x000fe20000000012 */
[----:B------:R-:W-:Y:S06]  /*1ce0*/  BRA `(.L_x_23) ;  /* 0x0000000400687947 */ /* 0x000fec0003800000 */
.L_x_22:
[----:B------:R-:W0:Y:S01]  /*1cf0*/  S2UR UR12, SR_CgaCtaId ;  /* 0x00000000000c79c3 */ /* 0x000e220000008800 */
[----:B------:R-:W-:Y:S01]  /*1d00*/  USHF.R.U32.HI UR10, URZ, 0x1, UR10 ;  /* 0x00000001ff0a7899 */ /* 0x000fe2000801160a */
[C---:B------:R-:W-:Y:S01]  /*1d10*/  ISETP.NE.AND P4, PT, R25.reuse, RZ, PT ;  /* 0x000000ff1900720c */ /* 0x040fe20003f85270 */
[----:B------:R-:W-:Y:S01]  /*1d20*/  UMOV UR11, 0x400 ;  /* 0x00000400000b7882 */ /* 0x000fe20000000000 */
[----:B------:R-:W-:Y:S01]  /*1d30*/  CS2R R6, SRZ ;  /* 0x0000000000067805 */ /* 0x000fe2000001ff00 */
[----:B------:R-:W-:Y:S01]  /*1d40*/  UIADD3 UR13, UPT, UPT, UR11, 0x640, URZ ;  /* 0x000006400b0d7890 */ /* 0x000fe2000fffe0ff */
[----:B------:R-:W-:Y:S01]  /*1d50*/  ISETP.NE.AND P5, PT, R25, RZ, PT ;  /* 0x000000ff1900720c */ /* 0x000fe20003fa5270 */
[----:B------:R-:W-:Y:S01]  /*1d60*/  HFMA2 R17, -RZ, RZ, 0, 0 ;  /* 0x00000000ff117431 */ /* 0x000fe200000001ff */
[----:B------:R-:W-:Y:S01]  /*1d70*/  MOV R5, UR10 ;  /* 0x0000000a00057c02 */ /* 0x000fe20008000f00 */
[----:B------:R-:W-:-:S04]  /*1d80*/  IMAD.MOV.U32 R28, RZ, RZ, RZ ;  /* 0x000000ffff1c7224 */ /* 0x000fc800078e00ff */
[----:B------:R-:W-:Y:S01]  /*1d90*/  IMAD R16, R5, 0x14, R24 ;  /* 0x0000001405107824 */ /* 0x000fe200078e0218 */
[----:B------:R-:W-:-:S04]  /*1da0*/  CS2R R4, SRZ ;  /* 0x0000000000047805 */ /* 0x000fc8000001ff00 */
[----:B------:R-:W-:Y:S01]  /*1db0*/  IADD3 R18, PT, PT, R21, R16, RZ ;  /* 0x0000001015127210 */ /* 0x000fe20007ffe0ff */
[----:B0-----:R-:W-:Y:S02]  /*1dc0*/  ULEA UR13, UR12, UR13, 0x18 ;  /* 0x0000000d0c0d7291 */ /* 0x001fe4000f8ec0ff */
[----:B------:R-:W-:Y:S02]  /*1dd0*/  ULEA UR11, UR12, UR11, 0x18 ;  /* 0x0000000b0c0b7291 */ /* 0x000fe4000f8ec0ff */
[----:B------:R-:W-:-:S04]  /*1de0*/  UIMAD UR13, UR6, -0x60, UR13 ;  /* 0xffffffa0060d78a4 */ /* 0x000fc8000f8e020d */
[----:B------:R-:W-:-:S05]  /*1df0*/  LEA R18, R18, UR11, 0x2 ;  /* 0x0000000b12127c11 */ /* 0x000fca000f8e10ff */
[----:B------:R-:W-:Y:S04]  /*1e00*/  LDS.128 R8, [UR13+0xa0] ;  /* 0x0000a00dff087984 */ /* 0x000fe80008000c00 */
[----:B------:R-:W0:Y:S04]  /*1e10*/  @!P4 LDS R6, [R18+0x50] ;  /* 0x000050001206c984 */ /* 0x000e280000000800 */
[----:B------:R-:W-:Y:S04]  /*1e20*/  @!P4 LDS R5, [R18+0x50] ;  /* 0x000050001205c984 */ /* 0x000fe80000000800 */
[----:B------:R-:W1:Y:S04]  /*1e30*/  LDS.128 R12, [UR13+0xb0] ;  /* 0x0000b00dff0c7984 */ /* 0x000e680008000c00 */
[----:B------:R-:W2:Y:S04]  /*1e40*/  @!P4 LDS R7, [R18+0x50] ;  /* 0x000050001207c984 */ /* 0x000ea80000000800 */
[----:B------:R-:W3:Y:S04]  /*1e50*/  @!P4 LDS R4, [R18+0x54] ;  /* 0x000054001204c984 */ /* 0x000ee80000000800 */
[----:B------:R-:W4:Y:S04]  /*1e60*/  @!P4 LDS R17, [R18+0x54] ;  /* 0x000054001211c984 */ /* 0x000f280000000800 */
[----:B------:R0:W4:Y:S02]  /*1e70*/  @!P4 LDS R28, [R18+0x54] ;  /* 0x00005400121cc984 */ /* 0x0001240000000800 */
[----:B0-----:R-:W-:Y:S01]  /*1e80*/  CS2R R18, SRZ ;  /* 0x0000000000127805 */ /* 0x001fe2000001ff00 */
[----:B-----5:R-:W-:Y:S01]  /*1e90*/  FFMA R27, R10, R6, R27 ;  /* 0x000000060a1b7223 */ /* 0x020fe2000000001b */
[----:B------:R-:W-:-:S04]  /*1ea0*/  IADD3 R10, PT, PT, R20, R16, RZ ;  /* 0x00000010140a7210 */ /* 0x000fc80007ffe0ff */
[----:B------:R-:W-:Y:S01]  /*1eb0*/  LEA R10, R10, UR11, 0x2 ;  /* 0x0000000b0a0a7c11 */ /* 0x000fe2000f8e10ff */
[----:B-1----:R-:W-:Y:S01]  /*1ec0*/  FFMA R29, R12, R5, R29 ;  /* 0x000000050c1d7223 */ /* 0x002fe2000000001d */
[----:B------:R-:W-:-:S03]  /*1ed0*/  HFMA2 R12, -RZ, RZ, 0, 0 ;  /* 0x00000000ff0c7431 */ /* 0x000fc600000001ff */
[----:B------:R-:W-:Y:S01]  /*1ee0*/  @P5 LDS R19, [R10+0x54] ;  /* 0x000054000a135984 */ /* 0x000fe20000000800 */
[----:B--2---:R-:W-:Y:S01]  /*1ef0*/  FFMA R26, R7, R11, R26 ;  /* 0x0000000b071a7223 */ /* 0x004fe2000000001a */
[----:B------:R-:W-:Y:S02]  /*1f00*/  MOV R11, RZ ;  /* 0x000000ff000b7202 */ /* 0x000fe40000000f00 */
[----:B------:R-:W-:Y:S01]  /*1f10*/  @P5 LDS R18, [R10+0x54] ;  /* 0x000054000a125984 */ /* 0x000fe20000000800 */
[----:B---3--:R-:W-:Y:S01]  /*1f20*/  FFMA R27, R4, R13, R27 ;  /* 0x0000000d041b7223 */ /* 0x008fe2000000001b */
[----:B------:R-:W-:Y:S02]  /*1f30*/  MOV R13, RZ ;  /* 0x000000ff000d7202 */ /* 0x000fe40000000f00 */
[----:B------:R-:W-:Y:S01]  /*1f40*/  LDS.128 R4, [UR13+0x90] ;  /* 0x0000900dff047984 */ /* 0x000fe20008000c00 */
[----:B----4-:R-:W-:Y:S01]  /*1f50*/  FFMA R17, R17, R14, R26 ;  /* 0x0000000e11117223 */ /* 0x010fe2000000001a */
[----:B------:R-:W-:-:S02]  /*1f60*/  HFMA2 R26, -RZ, RZ, 0, 0 ;  /* 0x00000000ff1a7431 */ /* 0x000fc400000001ff */
[----:B------:R-:W0:Y:S01]  /*1f70*/  @P5 LDS R11, [R10+0x50] ;  /* 0x000050000a0b5984 */ /* 0x000e220000000800 */
[----:B------:R-:W-:-:S03]  /*1f80*/  FFMA R28, R28, R15, R29 ;  /* 0x0000000f1c1c7223 */ /* 0x000fc6000000001d */
[----:B------:R-:W1:Y:S04]  /*1f90*/  @P5 LDS R12, [R10+0x50] ;  /* 0x000050000a0c5984 */ /* 0x000e680000000800 */
[----:B------:R-:W2:Y:S04]  /*1fa0*/  @P5 LDS R13, [R10+0x50] ;  /* 0x000050000a0d5984 */ /* 0x000ea80000000800 */
[----:B------:R3:W4:Y:S02]  /*1fb0*/  @P5 LDS R26, [R10+0x54] ;  /* 0x000054000a1a5984 */ /* 0x0007240000000800 */
[----:B---3--:R-:W-:Y:S01]  /*1fc0*/  MOV R10, RZ ;  /* 0x000000ff000a7202 */ /* 0x008fe20000000f00 */
[----:B0-----:R-:W-:Y:S01]  /*1fd0*/  FFMA R4, R4, R11, R27 ;  /* 0x0000000b04047223 */ /* 0x001fe2000000001b */
[----:B------:R-:W-:-:S02]  /*1fe0*/  IADD3 R11, PT, PT, R3, R16, RZ ;  /* 0x00000010030b7210 */ /* 0x000fc40007ffe0ff */
[----:B------:R-:W-:Y:S01]  /*1ff0*/  IADD3 R16, PT, PT, R2, R16, RZ ;  /* 0x0000001002107210 */ /* 0x000fe20007ffe0ff */
[----:B-1----:R-:W-:Y:S01]  /*2000*/  FFMA R17, R12, R5, R17 ;  /* 0x000000050c117223 */ /* 0x002fe20000000011 */
[----:B------:R-:W-:Y:S01]  /*2010*/  IMAD.MOV.U32 R5, RZ, RZ, RZ ;  /* 0x000000ffff057224 */ /* 0x000fe200078e00ff */
[----:B------:R-:W-:Y:S01]  /*2020*/  LEA R11, R11, UR11, 0x2 ;  /* 0x0000000b0b0b7c11 */ /* 0x000fe2000f8e10ff */
[----:B------:R-:W-:Y:S01]  /*2030*/  FFMA R7, R19, R7, R4 ;  /* 0x0000000713077223 */ /* 0x000fe20000000004 */
[----:B--2---:R-:W-:Y:S02]  /*2040*/  FFMA R27, R13, R6, R28 ;  /* 0x000000060d1b7223 */ /* 0x004fe4000000001c */
[----:B------:R-:W-:Y:S02]  /*2050*/  LDS.128 R12, [UR13+0x70] ;  /* 0x0000700dff0c7984 */ /* 0x000fe40008000c00 */
[----:B------:R-:W-:Y:S01]  /*2060*/  FFMA R9, R18, R9, R27 ;  /* 0x0000000912097223 */ /* 0x000fe2000000001b */
[----:B----4-:R-:W-:Y:S01]  /*2070*/  FFMA R8, R26, R8, R17 ;  /* 0x000000081a087223 */ /* 0x010fe20000000011 */
[----:B------:R-:W0:Y:S01]  /*2080*/  @!P4 LDS R5, [R11+0x50] ;  /* 0x000050000b05c984 */ /* 0x000e220000000800 */
[----:B------:R-:W-:-:S02]  /*2090*/  MOV R17, RZ ;  /* 0x000000ff00117202 */ /* 0x000fc40000000f00 */
[----:B------:R-:W-:Y:S01]  /*20a0*/  CS2R R18, SRZ ;  /* 0x0000000000127805 */ /* 0x000fe2000001ff00 */
[----:B------:R-:W-:Y:S04]  /*20b0*/  @!P4 LDS R10, [R11+0x54] ;  /* 0x000054000b0ac984 */ /* 0x000fe80000000800 */
[----:B------:R-:W1:Y:S04]  /*20c0*/  @!P4 LDS R17, [R11+0x50] ;  /* 0x000050000b11c984 */ /* 0x000e680000000800 */
[----:B------:R-:W-:Y:S04]  /*20d0*/  @!P4 LDS R18, [R11+0x54] ;  /* 0x000054000b12c984 */ /* 0x000fe80000000800 */
[----:B------:R-:W-:Y:S01]  /*20e0*/  @!P4 LDS R19, [R11+0x54] ;  /* 0x000054000b13c984 */ /* 0x000fe20000000800 */
[----:B0-----:R-:W-:Y:S01]  /*20f0*/  FFMA R27, R14, R5, R7 ;  /* 0x000000050e1b7223 */ /* 0x001fe20000000007 */
[----:B------:R-:W-:-:S02]  /*2100*/  HFMA2 R14, -RZ, RZ, 0, 0 ;  /* 0x00000000ff0e7431 */ /* 0x000fc400000001ff */
[----:B------:R-:W0:Y:S01]  /*2110*/  LDS.128 R4, [UR13+0x80] ;  /* 0x0000800dff047984 */ /* 0x000e220008000c00 */
[----:B-1----:R-:W-:-:S03]  /*2120*/  FFMA R8, R17, R15, R8 ;  /* 0x0000000f11087223 */ /* 0x002fc60000000008 */
[----:B------:R-:W1:Y:S01]  /*2130*/  @!P4 LDS R14, [R11+0x50] ;  /* 0x000050000b0ec984 */ /* 0x000e620000000800 */
[----:B0-----:R-:W-:Y:S01]  /*2140*/  FFMA R8, R19, R6, R8 ;  /* 0x0000000613087223 */ /* 0x001fe20000000008 */
[----:B------:R-:W-:Y:S02]  /*2150*/  LEA R19, R16, UR11, 0x2 ;  /* 0x0000000b10137c11 */ /* 0x000fe4000f8e10ff */
[----:B------:R-:W-:-:S06]  /*2160*/  CS2R R16, SRZ ;  /* 0x0000000000107805 */ /* 0x000fcc000001ff00 */
[----:B------:R-:W-:Y:S01]  /*2170*/  @P5 LDS R17, [R19+0x50] ;  /* 0x0000500013115984 */ /* 0x000fe20000000800 */
[----:B-1----:R-:W-:Y:S01]  /*2180*/  FFMA R15, R4, R14, R9 ;  /* 0x0000000e040f7223 */ /* 0x002fe20000000009 */
[----:B------:R-:W-:Y:S02]  /*2190*/  FFMA R9, R18, R5, R27 ;  /* 0x0000000512097223 */ /* 0x000fe4000000001b */
[----:B------:R-:W-:Y:S01]  /*21a0*/  @P5 LDS R16, [R19+0x54] ;  /* 0x0000540013105984 */ /* 0x000fe20000000800 */
[----:B------:R-:W-:Y:S01]  /*21b0*/  FFMA R18, R10, R7, R15 ;  /* 0x000000070a127223 */ /* 0x000fe2000000000f */
[----:B------:R-:W-:Y:S02]  /*21c0*/  CS2R R14, SRZ ;  /* 0x00000000000e7805 */ /* 0x000fe4000001ff00 */
[----:B------:R-:W-:Y:S01]  /*21d0*/  CS2R R10, SRZ ;  /* 0x00000000000a7805 */ /* 0x000fe2000001ff00 */
[----:B------:R-:W0:Y:S04]  /*21e0*/  LDS.128 R4, [UR13+0x60] ;  /* 0x0000600dff047984 */ /* 0x000e280008000c00 */
[----:B------:R-:W1:Y:S04]  /*21f0*/  @P5 LDS R14, [R19+0x50] ;  /* 0x00005000130e5984 */ /* 0x000e680000000800 */
[----:B------:R-:W2:Y:S04]  /*2200*/  @P5 LDS R15, [R19+0x50] ;  /* 0x00005000130f5984 */ /* 0x000ea80000000800 */
[----:B------:R-:W3:Y:S04]  /*2210*/  @P5 LDS R11, [R19+0x54] ;  /* 0x00005400130b5984 */ /* 0x000ee80000000800 */
[----:B------:R-:W4:Y:S01]  /*2220*/  @P5 LDS R10, [R19+0x54] ;  /* 0x00005400130a5984 */ /* 0x000f220000000800 */
[----:B0-----:R-:W-:Y:S01]  /*2230*/  FFMA R17, R17, R6, R18 ;  /* 0x0000000611117223 */ /* 0x001fe20000000012 */
[----:B-1----:R-:W-:Y:S01]  /*2240*/  FFMA R9, R4, R14, R9 ;  /* 0x0000000e04097223 */ /* 0x002fe20000000009 */
[----:B--2---:R-:W-:-:S03]  /*2250*/  FFMA R8, R15, R5, R8 ;  /* 0x000000050f087223 */ /* 0x004fc60000000008 */
[----:B------:R-:W-:Y:S01]  /*2260*/  FFMA R27, R16, R7, R9 ;  /* 0x00000007101b7223 */ /* 0x000fe20000000009 */
[----:B---3--:R-:W-:Y:S01]  /*2270*/  FFMA R26, R11, R12, R8 ;  /* 0x0000000c0b1a7223 */ /* 0x008fe20000000008 */
[----:B----4-:R-:W-:-:S07]  /*2280*/  FFMA R29, R10, R13, R17 ;  /* 0x0000000d0a1d7223 */ /* 0x010fce0000000011 */
.L_x_23:
[----:B------:R-:W-:Y:S01]  /*2290*/  UPLOP3.LUT UP0, UPT, UPT, UPT, UPT, 0x40, 0x4 ;  /* 0x000000000004789c */ /* 0x000fe20003f0e870 */
[----:B------:R-:W-:Y:S01]  /*22a0*/  UMOV UR6, 0x1 ;  /* 0x0000000100067882 */ /* 0x000fe20000000000 */
[----:B------:R-:W-:Y:S09]  /*22b0*/  BRA.U UP1, `(.L_x_24) ;  /* 0xfffffff501e87547 */ /* 0x000ff2000b83ffff */
[----:B------:R0:W-:Y:S01]  /*22c0*/  STL [UR16], R27 ;  /* 0x0000001bff007987 */ /* 0x0001e20008100810 */
[----:B------:R-:W-:-:S03]  /*22d0*/  UIADD3 UR5, UPT, UPT, UR5, 0x1, URZ ;  /* 0x0000000105057890 */ /* 0x000fc6000fffe0ff */
[----:B------:R0:W-:Y:S01]  /*22e0*/  STL [UR16+0x10], R26 ;  /* 0x0000101aff007987 */ /* 0x0001e20008100810 */
[----:B------:R-:W-:-:S03]  /*22f0*/  UISETP.NE.AND UP0, UPT, UR5, 0x4, UPT ;  /* 0x000000040500788c */ /* 0x000fc6000bf05270 */
[----:B------:R0:W-:Y:S06]  /*2300*/  STL [UR16+0x20], R29 ;  /* 0x0000201dff007987 */ /* 0x0001ec0008100810 */
[----:B------:R-:W-:Y:S05]  /*2310*/  BRA.U UP0, `(.L_x_25) ;  /* 0xfffffff500b87547 */ /* 0x000fea000b83ffff */
[----:B------:R-:W-:-:S04]  /*2320*/  UIADD3 UR4, UPT, UPT, UR4, 0x1, URZ ;  /* 0x0000000104047890 */ /* 0x000fc8000fffe0ff */
[----:B------:R-:W-:-:S09]  /*2330*/  UISETP.NE.AND UP0, UPT, UR4, 0x40, UPT ;  /* 0x000000400400788c */ /* 0x000fd2000bf05270 */
[----:B------:R-:W-:Y:S05]  /*2340*/  BRA.U UP0, `(.L_x_26) ;  /* 0xffffffe500487547 */ /* 0x000fea000b83ffff */
[----:B------:R-:W2:Y:S04]  /*2350*/  LDL.128 R12, [R1] ;  /* 0x00000000010c7983 */ /* 0x000ea80000100c00 */
[----:B------:R-:W3:Y:S04]  /*2360*/  LDL.128 R8, [R1+0x10] ;  /* 0x0000100001087983 */ /* 0x000ee80000100c00 */
[----:B------:R-:W4:Y:S01]  /*2370*/  LDL.128 R4, [R1+0x20] ;  /* 0x0000200001047983 */ /* 0x000f220000100c00 */
[----:B------:R-:W-:Y:S01]  /*2380*/  ULOP3.LUT UR5, UR7, 0xffff, URZ, 0xc0, !UPT ;  /* 0x0000ffff07057892 */ /* 0x000fe2000f8ec0ff */
[----:B------:R-:W-:Y:S01]  /*2390*/  PRMT R2, R2, 0x3340, R2 ;  /* 0x0000334002027816 */ /* 0x000fe20000000002 */
[----:B------:R-:W1:Y:S01]  /*23a0*/  S2R R17, SR_TID.X ;  /* 0x0000000000117919 */ /* 0x000e620000002100 */
[----:B0-----:R-:W-:-:S03]  /*23b0*/  MOV R29, UR9 ;  /* 0x00000009001d7c02 */ /* 0x001fc60008000f00 */
[----:B------:R-:W-:Y:S02]  /*23c0*/  MOV R19, UR5 ;  /* 0x0000000500137c02 */ /* 0x000fe40008000f00 */
[--C-:B-1----:R-:W-:Y:S02]  /*23d0*/  SHF.R.U32.HI R16, RZ, 0x6, R17.reuse ;  /* 0x00000006ff107819 */ /* 0x102fe40000011611 */
[----:B------:R-:W-:Y:S02]  /*23e0*/  SHF.R.U32.HI R25, RZ, 0x4, R17 ;  /* 0x00000004ff197819 */ /* 0x000fe40000011611 */
[----:B------:R-:W-:Y:S01]  /*23f0*/  PRMT R23, R16, 0x3340, R19 ;  /* 0x0000334010177816 */ /* 0x000fe20000000013 */
[----:B------:R-:W-:Y:S01]  /*2400*/  IMAD.MOV.U32 R19, RZ, RZ, 0x3c80f082 ;  /* 0x3c80f082ff137424 */ /* 0x000fe200078e00ff */
[----:B------:R-:W-:Y:S02]  /*2410*/  LOP3.LUT R20, R17, 0xf, RZ, 0xc0, !PT ;  /* 0x0000000f11147812 */ /* 0x000fe400078ec0ff */
[----:B------:R-:W-:-:S02]  /*2420*/  LOP3.LUT R25, R25, 0x3, RZ, 0xc0, !PT ;  /* 0x0000000319197812 */ /* 0x000fc400078ec0ff */
[----:B------:R-:W-:-:S03]  /*2430*/  PRMT R2, R23, 0x5410, R2 ;  /* 0x0000541017027816 */ /* 0x000fc60000000002 */
[----:B------:R-:W-:-:S05]  /*2440*/  IMAD R20, R25, 0x140, R20 ;  /* 0x0000014019147824 */ /* 0x000fca00078e0214 */
[----:B------:R-:W-:Y:S01]  /*2450*/  LEA R20, R29, R20, 0x4 ;  /* 0x000000141d147211 */ /* 0x000fe200078e20ff */
[C---:B--2---:R-:W-:Y:S01]  /*2460*/  FMUL R3, |R12|.reuse, 2.8853900432586669922 ;  /* 0x4038aa3b0c037820 */ /* 0x044fe20000400200 */
[----:B------:R-:W-:Y:S01]  /*2470*/  FMUL R0, |R13|, 2.8853900432586669922 ;  /* 0x4038aa3b0d007820 */ /* 0x000fe20000400200 */
[----:B------:R-:W-:Y:S01]  /*2480*/  FMUL R16, R12, R12 ;  /* 0x0000000c0c107220 */ /* 0x000fe20000400000 */
[----:B------:R-:W-:Y:S01]  /*2490*/  FMUL R18, |R14|, 2.8853900432586669922 ;  /* 0x4038aa3b0e127820 */ /* 0x000fe20000400200 */
[----:B------:R-:W-:Y:S01]  /*24a0*/  FSETP.GE.AND P1, PT, |R12|, 0.60000002384185791016, PT ;  /* 0x3f19999a0c00780b */ /* 0x000fe20003f26200 */
[----:B------:R-:W-:Y:S01]  /*24b0*/  FMUL R26, |R15|, 2.8853900432586669922 ;  /* 0x4038aa3b0f1a7820 */ /* 0x000fe20000400200 */
[----:B------:R-:W0:Y:S01]  /*24c0*/  MUFU.EX2 R3, R3 ;  /* 0x0000000300037308 */ /* 0x000e220000000800 */
[----:B------:R-:W-:Y:S01]  /*24d0*/  FFMA R17, R16, R19, -0.052303962409496307373 ;  /* 0xbd563cae10117423 */ /* 0x000fe20000000013 */
[----:B------:R-:W-:Y:S02]  /*24e0*/  FSETP.GE.AND P0, PT, |R12|, 9.010913848876953125, PT ;  /* 0x41102cb40c00780b */ /* 0x000fe40003f06200 */
[----:B------:R-:W-:Y:S01]  /*24f0*/  FSETP.GE.AND P2, PT, |R14|, 9.010913848876953125, PT ;  /* 0x41102cb40e00780b */ /* 0x000fe20003f46200 */
[----:B------:R-:W-:Y:S01]  /*2500*/  FFMA R17, R16, R17, 0.1331529766321182251 ;  /* 0x3e08594110117423 */ /* 0x000fe20000000011 */
[----:B------:R-:W-:-:S02]  /*2510*/  FSETP.GE.AND P3, PT, |R14|, 0.60000002384185791016, PT ;  /* 0x3f19999a0e00780b */ /* 0x000fc40003f66200 */
[----:B------:R-:W1:Y:S01]  /*2520*/  MUFU.EX2 R0, R0 ;  /* 0x0000000000007308 */ /* 0x000e620000000800 */
[----:B------:R-:W-:Y:S01]  /*2530*/  FFMA R23, R16, R17, -0.33332768082618713379 ;  /* 0xbeaaa9ed10177423 */ /* 0x000fe20000000011 */
[----:B---3--:R-:W-:Y:S02]  /*2540*/  FSETP.GE.AND P6, PT, |R8|, 9.010913848876953125, PT ;  /* 0x41102cb40800780b */ /* 0x008fe40003fc6200 */
[----:B------:R-:W-:Y:S01]  /*2550*/  FSETP.GE.AND P5, PT, |R9|, 9.010913848876953125, PT ;  /* 0x41102cb40900780b */ /* 0x000fe20003fa6200 */
[----:B------:R-:W-:Y:S01]  /*2560*/  FFMA R25, R16, R23, RZ ;  /* 0x0000001710197223 */ /* 0x000fe200000000ff */
[----:B------:R-:W-:Y:S01]  /*2570*/  HFMA2 R16, -RZ, RZ, 1.875, 0 ;  /* 0x3f800000ff107431 */ /* 0x000fe200000001ff */
[----:B------:R-:W-:Y:S01]  /*2580*/  FSETP.GE.AND P4, PT, |R10|, 9.010913848876953125, PT ;  /* 0x41102cb40a00780b */ /* 0x000fe20003f86200 */
[----:B------:R-:W2:Y:S01]  /*2590*/  MUFU.EX2 R18, R18 ;  /* 0x0000001200127308 */ /* 0x000ea20000000800 */
[----:B0-----:R-:W-:Y:S01]  /*25a0*/  FADD R21, R3, 1 ;  /* 0x3f80000003157421 */ /* 0x001fe20000000000 */
[----:B------:R-:W-:-:S04]  /*25b0*/  FMUL R3, R13, R13 ;  /* 0x0000000d0d037220 */ /* 0x000fc80000400000 */
[C---:B------:R-:W-:Y:S02]  /*25c0*/  FFMA R22, R3.reuse, R19, -0.052303962409496307373 ;  /* 0xbd563cae03167423 */ /* 0x040fe40000000013 */
[----:B------:R-:W0:Y:S01]  /*25d0*/  MUFU.RCP R21, R21 ;  /* 0x0000001500157308 */ /* 0x000e220000001000 */
[----:B-1----:R-:W-:Y:S01]  /*25e0*/  FADD R24, R0, 1 ;  /* 0x3f80000000187421 */ /* 0x002fe20000000000 */
[----:B------:R-:W-:Y:S01]  /*25f0*/  FFMA R22, R3, R22, 0.1331529766321182251 ;  /* 0x3e08594103167423 */ /* 0x000fe20000000016 */
[----:B------:R-:W-:-:S03]  /*2600*/  FMUL R0, R14, R14 ;  /* 0x0000000e0e007220 */ /* 0x000fc60000400000 */
[C---:B------:R-:W-:Y:S02]  /*2610*/  FFMA R22, R3.reuse, R22, -0.33332768082618713379 ;  /* 0xbeaaa9ed03167423 */ /* 0x040fe40000000016 */
[----:B------:R-:W1:Y:S01]  /*2620*/  MUFU.RCP R17, R24 ;  /* 0x0000001800117308 */ /* 0x000e620000001000 */
[----:B--2---:R-:W-:Y:S01]  /*2630*/  FADD R18, R18, 1 ;  /* 0x3f80000012127421 */ /* 0x004fe20000000000 */
[----:B------:R-:W-:Y:S01]  /*2640*/  FFMA R22, R3, R22, RZ ;  /* 0x0000001603167223 */ /* 0x000fe200000000ff */
[----:B------:R-:W-:-:S04]  /*2650*/  FFMA R3, R0, R19, -0.052303962409496307373 ;  /* 0xbd563cae00037423 */ /* 0x000fc80000000013 */
[C---:B------:R-:W-:Y:S01]  /*2660*/  FFMA R3, R0.reuse, R3, 0.1331529766321182251 ;  /* 0x3e08594100037423 */ /* 0x040fe20000000003 */
[----:B------:R2:W3:Y:S01]  /*2670*/  MUFU.RCP R27, R18 ;  /* 0x00000012001b7308 */ /* 0x0004e20000001000 */
[--C-:B0-----:R-:W-:Y:S02]  /*2680*/  FFMA R21, R21, -2, R16.reuse ;  /* 0xc000000015157823 */ /* 0x101fe40000000010 */
[----:B------:R-:W-:Y:S01]  /*2690*/  FFMA R23, R0, R3, -0.33332768082618713379 ;  /* 0xbeaaa9ed00177423 */ /* 0x000fe20000000003 */
[----:B------:R-:W-:Y:S02]  /*26a0*/  FMUL R3, |R8|, 2.8853900432586669922 ;  /* 0x4038aa3b08037820 */ /* 0x000fe40000400200 */
[----:B------:R-:W-:Y:S01]  /*26b0*/  FSEL R21, R21, 1, !P0 ;  /* 0x3f80000015157808 */ /* 0x000fe20004000000 */
[----:B------:R-:W-:Y:S01]  /*26c0*/  FFMA R23, R0, R23, RZ ;  /* 0x0000001700177223 */ /* 0x000fe200000000ff */
[----:B------:R0:W5:Y:S01]  /*26d0*/  MUFU.EX2 R24, R26 ;  /* 0x0000001a00187308 */ /* 0x0001620000000800 */
[----:B-1----:R-:W-:Y:S01]  /*26e0*/  FFMA R17, R17, -2, R16 ;  /* 0xc000000011117823 */ /* 0x002fe20000000010 */
[--C-:B------:R-:W-:Y:S01]  /*26f0*/  LOP3.LUT R21, R21, 0x80000000, R12.reuse, 0xb8, !PT ;  /* 0x8000000015157812 */ /* 0x100fe200078eb80c */
[----:B------:R-:W-:Y:S01]  /*2700*/  @!P1 FFMA R21, R12, R25, R12 ;  /* 0x000000190c159223 */ /* 0x000fe2000000000c */
[----:B------:R-:W-:Y:S01]  /*2710*/  FSETP.GE.AND P1, PT, |R13|, 0.60000002384185791016, PT ;  /* 0x3f19999a0d00780b */ /* 0x000fe20003f26200 */
[----:B--2---:R-:W-:Y:S01]  /*2720*/  FMUL R18, |R9|, 2.8853900432586669922 ;  /* 0x4038aa3b09127820 */ /* 0x004fe20000400200 */
[----:B------:R-:W-:-:S02]  /*2730*/  FSETP.GE.AND P0, PT, |R13|, 9.010913848876953125, PT ;  /* 0x41102cb40d00780b */ /* 0x000fc40003f06200 */
[----:B------:R-:W1:Y:S01]  /*2740*/  MUFU.EX2 R3, R3 ;  /* 0x0000000300037308 */ /* 0x000e620000000800 */
[----:B---3--:R-:W-:Y:S01]  /*2750*/  FFMA R27, R27, -2, R16 ;  /* 0xc00000001b1b7823 */ /* 0x008fe20000000010 */
[----:B------:R-:W-:Y:S01]  /*2760*/  FSEL R0, R17, 1, !P0 ;  /* 0x3f80000011007808 */ /* 0x000fe20004000000 */
[----:B0-----:R-:W-:Y:S01]  /*2770*/  FMUL R26, |R11|, 2.8853900432586669922 ;  /* 0x4038aa3b0b1a7820 */ /* 0x001fe20000400200 */
[----:B------:R-:W-:Y:S02]  /*2780*/  FSETP.GE.AND P0, PT, |R15|, 9.010913848876953125, PT ;  /* 0x41102cb40f00780b */ /* 0x000fe40003f06200 */
[--C-:B------:R-:W-:Y:S02]  /*2790*/  LOP3.LUT R25, R0, 0x80000000, R13.reuse, 0xb8, !PT ;  /* 0x8000000000197812 */ /* 0x100fe400078eb80d */
[----:B------:R-:W-:Y:S01]  /*27a0*/  FSEL R17, R27, 1, !P2 ;  /* 0x3f8000001b117808 */ /* 0x000fe20005000000 */
[----:B-----5:R-:W-:Y:S01]  /*27b0*/  FADD R12, R24, 1 ;  /* 0x3f800000180c7421 */ /* 0x020fe20000000000 */
[----:B------:R-:W-:Y:S01]  /*27c0*/  FMUL R24, R15, R15 ;  /* 0x0000000f0f187220 */ /* 0x000fe20000400000 */
[----:B------:R-:W-:Y:S01]  /*27d0*/  @!P1 FFMA R25, R13, R22, R13 ;  /* 0x000000160d199223 */ /* 0x000fe2000000000d */
[--C-:B------:R-:W-:Y:S01]  /*27e0*/  LOP3.LUT R17, R17, 0x80000000, R14.reuse, 0xb8, !PT ;  /* 0x8000000011117812 */ /* 0x100fe200078eb80e */
[----:B------:R0:W2:Y:S01]  /*27f0*/  MUFU.RCP R27, R12 ;  /* 0x0000000c001b7308 */ /* 0x0000a20000001000 */
[----:B------:R-:W-:Y:S01]  /*2800*/  FFMA R13, R24, R19, -0.052303962409496307373 ;  /* 0xbd563cae180d7423 */ /* 0x000fe20000000013 */
[----:B------:R-:W-:Y:S01]  /*2810*/  @!P3 FFMA R17, R14, R23, R14 ;  /* 0x000000170e11b223 */ /* 0x000fe2000000000e */
[----:B------:R-:W-:Y:S01]  /*2820*/  MOV R23, 0xf004b00 ;  /* 0x0f004b0000177802 */ /* 0x000fe20000000f00 */
[----:B------:R-:W-:Y:S01]  /*2830*/  FMUL R22, |R10|, 2.8853900432586669922 ;  /* 0x4038aa3b0a167820 */ /* 0x000fe20000400200 */
[C---:B------:R-:W-:Y:S01]  /*2840*/  FFMA R29, R24.reuse, R13, 0.1331529766321182251 ;  /* 0x3e085941181d7423 */ /* 0x040fe2000000000d */
[----:B------:R-:W-:Y:S01]  /*2850*/  FSETP.GE.AND P1, PT, |R15|, 0.60000002384185791016, PT ;  /* 0x3f19999a0f00780b */ /* 0x000fe20003f26200 */
[----:B-1----:R-:W-:Y:S01]  /*2860*/  FADD R3, R3, 1 ;  /* 0x3f80000003037421 */ /* 0x002fe20000000000 */
[----:B------:R-:W-:Y:S01]  /*2870*/  IDP.2A.LO.U16.U8 R23, R23, R2, RZ ;  /* 0x0000000217177226 */ /* 0x000fe200000010ff */
[----:B0-----:R-:W0:Y:S01]  /*2880*/  LDC.64 R12, c[0x0][0x390] ;  /* 0x0000e400ff0c7b82 */ /* 0x001e220000000a00 */
[----:B------:R-:W-:Y:S01]  /*2890*/  FFMA R0, R24, R29, -0.33332768082618713379 ;  /* 0xbeaaa9ed18007423 */ /* 0x000fe2000000001d */
[----:B------:R-:W-:Y:S01]  /*28a0*/  MOV R29, UR8 ;  /* 0x00000008001d7c02 */ /* 0x000fe20008000f00 */
[----:B------:R-:W-:Y:S01]  /*28b0*/  IMAD R2, R20, 0x3, R23 ;  /* 0x0000000314027824 */ /* 0x000fe200078e0217 */
[----:B------:R-:W1:Y:S01]  /*28c0*/  MUFU.EX2 R18, R18 ;  /* 0x0000001200127308 */ /* 0x000e620000000800 */
[----:B------:R-:W-:Y:S01]  /*28d0*/  FFMA R0, R24, R0, RZ ;  /* 0x0000000018007223 */ /* 0x000fe200000000ff */
[----:B----4-:R-:W-:Y:S01]  /*28e0*/  FMUL R14, |R5|, 2.8853900432586669922 ;  /* 0x4038aa3b050e7820 */ /* 0x010fe20000400200 */
[----:B------:R-:W-:-:S02]  /*28f0*/  IMAD R29, R29, 0x9600, R2 ;  /* 0x000096001d1d7824 */ /* 0x000fc400078e0202 */
[----:B--2---:R-:W-:Y:S01]  /*2900*/  FFMA R27, R27, -2, R16 ;  /* 0xc00000001b1b7823 */ /* 0x004fe20000000010 */
[----:B------:R-:W-:Y:S01]  /*2910*/  FMUL R2, R8, R8 ;  /* 0x0000000808027220 */ /* 0x000fe20000400000 */
[----:B------:R-:W-:Y:S01]  /*2920*/  FMUL R20, |R4|, 2.8853900432586669922 ;  /* 0x4038aa3b04147820 */ /* 0x000fe20000400200 */
[----:B------:R-:W-:Y:S01]  /*2930*/  FSETP.GE.AND P2, PT, |R8|, 0.60000002384185791016, PT ;  /* 0x3f19999a0800780b */ /* 0x000fe20003f46200 */
[----:B------:R2:W3:Y:S01]  /*2940*/  MUFU.EX2 R23, R26 ;  /* 0x0000001a00177308 */ /* 0x0004e20000000800 */
[----:B------:R-:W-:Y:S02]  /*2950*/  FSEL R24, R27, 1, !P0 ;  /* 0x3f8000001b187808 */ /* 0x000fe40004000000 */
[----:B------:R-:W-:Y:S02]  /*2960*/  FSETP.GE.AND P3, PT, |R11|, 9.010913848876953125, PT ;  /* 0x41102cb40b00780b */ /* 0x000fe40003f66200 */
[--C-:B------:R-:W-:Y:S01]  /*2970*/  LOP3.LUT R27, R24, 0x80000000, R15.reuse, 0xb8, !PT ;  /* 0x80000000181b7812 */ /* 0x100fe200078eb80f */
[----:B------:R-:W-:Y:S01]  /*2980*/  @!P1 FFMA R27, R15, R0, R15 ;  /* 0x000000000f1b9223 */ /* 0x000fe2000000000f */
[C---:B------:R-:W-:Y:S01]  /*2990*/  FMUL R0, R9.reuse, R9 ;  /* 0x0000000909007220 */ /* 0x040fe20000400000 */
[----:B------:R-:W4:Y:S01]  /*29a0*/  MUFU.EX2 R22, R22 ;  /* 0x0000001600167308 */ /* 0x000f220000000800 */
[----:B------:R-:W-:Y:S01]  /*29b0*/  FMUL R15, |R6|, 2.8853900432586669922 ;  /* 0x4038aa3b060f7820 */ /* 0x000fe20000400200 */
[----:B------:R-:W-:Y:S01]  /*29c0*/  FSETP.GE.AND P1, PT, |R9|, 0.60000002384185791016, PT ;  /* 0x3f19999a0900780b */ /* 0x000fe20003f26200 */
[----:B------:R-:W-:Y:S01]  /*29d0*/  FFMA R24, R0, R19, -0.052303962409496307373 ;  /* 0xbd563cae00187423 */ /* 0x000fe20000000013 */
[----:B0-----:R-:W-:-:S04]  /*29e0*/  IMAD.WIDE.U32 R12, R29, 0x4, R12 ;  /* 0x000000041d0c7825 */ /* 0x001fc800078e000c */
[----:B------:R-:W-:Y:S01]  /*29f0*/  FFMA R29, R2, R19, -0.052303962409496307373 ;  /* 0xbd563cae021d7423 */ /* 0x000fe20000000013 */
[----:B------:R-:W-:Y:S01]  /*2a00*/  FSETP.GE.AND P0, PT, |R10|, 0.60000002384185791016, PT ;  /* 0x3f19999a0a00780b */ /* 0x000fe20003f06200 */
[----:B--2---:R-:W-:Y:S01]  /*2a10*/  FFMA R26, R0, R24, 0.1331529766321182251 ;  /* 0x3e085941001a7423 */ /* 0x004fe20000000018 */
[----:B-1----:R-:W-:Y:S01]  /*2a20*/  FADD R24, R18, 1 ;  /* 0x3f80000012187421 */ /* 0x002fe20000000000 */
[----:B------:R-:W-:Y:S01]  /*2a30*/  FFMA R29, R2, R29, 0.1331529766321182251 ;  /* 0x3e085941021d7423 */ /* 0x000fe2000000001d */
[----:B------:R0:W-:Y:S01]  /*2a40*/  STG.E desc[UR14][R12.64], R21 ;  /* 0x000000150c007986 */ /* 0x0001e2000c10190e */
[----:B------:R-:W-:Y:S01]  /*2a50*/  FMUL R18, R11, R11 ;  /* 0x0000000b0b127220 */ /* 0x000fe20000400000 */
[----:B------:R-:W1:Y:S01]  /*2a60*/  MUFU.RCP R3, R3 ;  /* 0x0000000300037308 */ /* 0x000e620000001000 */
[----:B---3--:R-:W-:Y:S01]  /*2a70*/  FADD R23, R23, 1 ;  /* 0x3f80000017177421 */ /* 0x008fe20000000000 */
[----:B------:R2:W-:Y:S01]  /*2a80*/  STG.E desc[UR14][R12.64+0x3c0], R25 ;  /* 0x0003c0190c007986 */ /* 0x0005e2000c10190e */
[----:B----4-:R-:W-:-:S03]  /*2a90*/  FADD R22, R22, 1 ;  /* 0x3f80000016167421 */ /* 0x010fc60000000000 */
[----:B------:R3:W-:Y:S02]  /*2aa0*/  STG.E desc[UR14][R12.64+0x780], R17 ;  /* 0x000780110c007986 */ /* 0x0007e4000c10190e */
[----:B------:R-:W4:Y:S01]  /*2ab0*/  MUFU.EX2 R14, R14 ;  /* 0x0000000e000e7308 */ /* 0x000f220000000800 */
[----:B0-----:R-:W-:Y:S01]  /*2ac0*/  FFMA R21, R2, R29, -0.33332768082618713379 ;  /* 0xbeaaa9ed02157423 */ /* 0x001fe2000000001d */
[----:B------:R-:W-:Y:S01]  /*2ad0*/  FFMA R29, R0, R26, -0.33332768082618713379 ;  /* 0xbeaaa9ed001d7423 */ /* 0x000fe2000000001a */
[----:B------:R0:W-:Y:S01]  /*2ae0*/  STG.E desc[UR14][R12.64+0xb40], R27 ;  /* 0x000b401b0c007986 */ /* 0x0001e2000c10190e */
[----:B------:R-:W-:Y:S01]  /*2af0*/  FMUL R26, |R7|, 2.8853900432586669922 ;  /* 0x4038aa3b071a7820 */ /* 0x000fe20000400200 */
[----:B--2---:R-:W-:Y:S01]  /*2b00*/  FMUL R25, R10, R10 ;  /* 0x0000000a0a197220 */ /* 0x004fe20000400000 */
[----:B------:R-:W-:Y:S01]  /*2b10*/  FFMA R21, R2, R21, RZ ;  /* 0x0000001502157223 */ /* 0x000fe200000000ff */
[----:B------:R-:W-:Y:S01]  /*2b20*/  FFMA R2, R0, R29, RZ ;  /* 0x0000001d00027223 */ /* 0x000fe200000000ff */
[-C--:B------:R-:W-:Y:S01]  /*2b30*/  FFMA R29, R18, R19.reuse, -0.052303962409496307373 ;  /* 0xbd563cae121d7423 */ /* 0x080fe20000000013 */
[----:B------:R-:W-:Y:S01]  /*2b40*/  FFMA R0, R25, R19, -0.052303962409496307373 ;  /* 0xbd563cae19007423 */ /* 0x000fe20000000013 */
[----:B---3--:R2:W3:Y:S01]  /*2b50*/  MUFU.RCP R17, R24 ;  /* 0x0000001800117308 */ /* 0x0084e20000001000 */
[----:B-1----:R-:W-:-:S02]  /*2b60*/  FFMA R3, R3, -2, R16 ;  /* 0xc000000003037823 */ /* 0x002fc40000000010 */
[----:B------:R-:W-:-:S03]  /*2b70*/  FFMA R0, R25, R0, 0.1331529766321182251 ;  /* 0x3e08594119007423 */ /* 0x000fc60000000000 */
[----:B------:R-:W-:Y:S01]  /*2b80*/  FSEL R3, R3, 1, !P6 ;  /* 0x3f80000003037808 */ /* 0x000fe20007000000 */
[----:B------:R-:W-:Y:S01]  /*2b90*/  FFMA R0, R25, R0, -0.33332768082618713379 ;  /* 0xbeaaa9ed19007423 */ /* 0x000fe20000000000 */
[----:B------:R-:W1:Y:S01]  /*2ba0*/  MUFU.EX2 R20, R20 ;  /* 0x0000001400147308 */ /* 0x000e620000000800 */
[C---:B--2---:R-:W-:Y:S01]  /*2bb0*/  FFMA R24, R18.reuse, R29, 0.1331529766321182251 ;  /* 0x3e08594112187423 */ /* 0x044fe2000000001d */
[----:B------:R-:W-:Y:S01]  /*2bc0*/  FSETP.GE.AND P6, PT, |R11|, 0.60000002384185791016, PT ;  /* 0x3f19999a0b00780b */ /* 0x000fe20003fc6200 */
[----:B------:R-:W-:Y:S02]  /*2bd0*/  FFMA R25, R25, R0, RZ ;  /* 0x0000000019197223 */ /* 0x000fe400000000ff */
[----:B------:R-:W-:Y:S01]  /*2be0*/  FFMA R0, R18, R24, -0.33332768082618713379 ;  /* 0xbeaaa9ed12007423 */ /* 0x000fe20000000018 */
[----:B----4-:R-:W-:Y:S02]  /*2bf0*/  FADD R24, R14, 1 ;  /* 0x3f8000000e187421 */ /* 0x010fe40000000000 */
[----:B------:R-:W-:Y:S01]  /*2c00*/  MUFU.RCP R29, R23 ;  /* 0x00000017001d7308 */ /* 0x000fe20000001000 */
[----:B------:R-:W-:Y:S01]  /*2c10*/  FFMA R18, R18, R0, RZ ;  /* 0x0000000012127223 */ /* 0x000fe200000000ff */
[----:B---3--:R-:W-:-:S06]  /*2c20*/  FFMA R14, R17, -2, R16 ;  /* 0xc0000000110e7823 */ /* 0x008fcc0000000010 */
[----:B0-----:R0:W2:Y:S01]  /*2c30*/  MUFU.RCP R27, R22 ;  /* 0x00000016001b7308 */ /* 0x0010a20000001000 */
[----:B-1----:R-:W-:-:S07]  /*2c40*/  FADD R20, R20, 1 ;  /* 0x3f80000014147421 */ /* 0x002fce0000000000 */
[----:B------:R-:W1:Y:S01]  /*2c50*/  MUFU.EX2 R15, R15 ;  /* 0x0000000f000f7308 */ /* 0x000e620000000800 */
[----:B0-----:R-:W-:Y:S02]  /*2c60*/  FSEL R22, R14, 1, !P5 ;  /* 0x3f8000000e167808 */ /* 0x001fe40006800000 */
[--C-:B------:R-:W-:Y:S01]  /*2c70*/  LOP3.LUT R14, R3, 0x80000000, R8.reuse, 0xb8, !PT ;  /* 0x80000000030e7812 */ /* 0x100fe200078eb808 */
[----:B------:R-:W-:Y:S01]  /*2c80*/  @!P2 FFMA R14, R8, R21, R8 ;  /* 0x00000015080ea223 */ /* 0x000fe20000000008 */
[C---:B------:R-:W-:Y:S01]  /*2c90*/  FMUL R3, R4.reuse, R4 ;  /* 0x0000000404037220 */ /* 0x040fe20000400000 */
[----:B------:R-:W-:Y:S02]  /*2ca0*/  FSETP.GE.AND P2, PT, |R4|, 0.60000002384185791016, PT ;  /* 0x3f19999a0400780b */ /* 0x000fe40003f46200 */
[----:B------:R0:W3:Y:S01]  /*2cb0*/  MUFU.EX2 R0, R26 ;  /* 0x0000001a00007308 */ /* 0x0000e20000000800 */
[----:B--2---:R-:W-:Y:S01]  /*2cc0*/  FFMA R27, R27, -2, R16 ;  /* 0xc00000001b1b7823 */ /* 0x004fe20000000010 */
[----:B------:R-:W-:Y:S01]  /*2cd0*/  FFMA R8, R3, R19, -0.052303962409496307373 ;  /* 0xbd563cae03087423 */ /* 0x000fe20000000013 */
[----:B------:R-:W-:Y:S01]  /*2ce0*/  FSETP.GE.AND P5, PT, |R5|, 9.010913848876953125, PT ;  /* 0x41102cb40500780b */ /* 0x000fe20003fa6200 */
[----:B------:R-:W-:Y:S02]  /*2cf0*/  STG.E desc[UR14][R12.64+0x4], R14 ;  /* 0x0000040e0c007986 */ /* 0x000fe4000c10190e */
[----:B------:R-:W-:-:S02]  /*2d00*/  FFMA R8, R3, R8, 0.1331529766321182251 ;  /* 0x3e08594103087423 */ /* 0x000fc40000000008 */
[----:B------:R1:W2:Y:S01]  /*2d10*/  MUFU.RCP R23, R20 ;  /* 0x0000001400177308 */ /* 0x0002a20000001000 */
[----:B0-----:R-:W-:Y:S01]  /*2d20*/  FFMA R26, R29, -2, R16 ;  /* 0xc00000001d1a7823 */ /* 0x001fe20000000010 */
[----:B------:R-:W-:Y:S01]  /*2d30*/  FSEL R29, R27, 1, !P4 ;  /* 0x3f8000001b1d7808 */ /* 0x000fe20006000000 */
[----:B------:R-:W-:Y:S01]  /*2d40*/  FFMA R8, R3, R8, -0.33332768082618713379 ;  /* 0xbeaaa9ed03087423 */ /* 0x000fe20000000008 */
[--C-:B------:R-:W-:Y:S01]  /*2d50*/  LOP3.LUT R27, R22, 0x80000000, R9.reuse, 0xb8, !PT ;  /* 0x80000000161b7812 */ /* 0x100fe200078eb809 */
[----:B------:R-:W-:Y:S01]  /*2d60*/  @!P1 FFMA R27, R9, R2, R9 ;  /* 0x00000002091b9223 */ /* 0x000fe20000000009 */
[----:B------:R-:W-:Y:S01]  /*2d70*/  FSEL R26, R26, 1, !P3 ;  /* 0x3f8000001a1a7808 */ /* 0x000fe20005800000 */
[----:B------:R-:W-:Y:S01]  /*2d80*/  FMUL R2, R5, R5 ;  /* 0x0000000505027220 */ /* 0x000fe20000400000 */
[--C-:B------:R-:W-:Y:S01]  /*2d90*/  LOP3.LUT R29, R29, 0x80000000, R10.reuse, 0xb8, !PT ;  /* 0x800000001d1d7812 */ /* 0x100fe200078eb80a */
[----:B-1----:R-:W-:Y:S01]  /*2da0*/  FADD R20, R15, 1 ;  /* 0x3f8000000f147421 */ /* 0x002fe20000000000 */
[--C-:B------:R-:W-:Y:S01]  /*2db0*/  LOP3.LUT R15, R26, 0x80000000, R11.reuse, 0xb8, !PT ;  /* 0x800000001a0f7812 */ /* 0x100fe200078eb80b */
[----:B------:R-:W-:Y:S01]  /*2dc0*/  @!P6 FFMA R15, R11, R18, R11 ;  /* 0x000000120b0fe223 */ /* 0x000fe2000000000b */
[----:B---3--:R-:W-:Y:S01]  /*2dd0*/  FADD R11, R0, 1 ;  /* 0x3f800000000b7421 */ /* 0x008fe20000000000 */
[----:B------:R-:W-:Y:S01]  /*2de0*/  FMUL R0, R6, R6 ;  /* 0x0000000606007220 */ /* 0x000fe20000400000 */
[----:B------:R-:W-:Y:S01]  /*2df0*/  @!P0 FFMA R29, R10, R25, R10 ;  /* 0x000000190a1d8223 */ /* 0x000fe2000000000a */
[-C--:B------:R-:W-:Y:S01]  /*2e00*/  FFMA R21, R2, R19.reuse, -0.052303962409496307373 ;  /* 0xbd563cae02157423 */ /* 0x080fe20000000013 */
[----:B------:R-:W0:Y:S01]  /*2e10*/  MUFU.RCP R17, R24 ;  /* 0x0000001800117308 */ /* 0x000e220000001000 */
[----:B------:R-:W-:Y:S01]  /*2e20*/  FFMA R25, R0, R19, -0.052303962409496307373 ;  /* 0xbd563cae00197423 */ /* 0x000fe20000000013 */
[--C-:B--2---:R-:W-:Y:S01]  /*2e30*/  FFMA R23, R23, -2, R16.reuse ;  /* 0xc000000017177823 */ /* 0x104fe20000000010 */
[----:B------:R-:W-:Y:S01]  /*2e40*/  FFMA R21, R2, R21, 0.1331529766321182251 ;  /* 0x3e08594102157423 */ /* 0x000fe20000000015 */
[----:B------:R-:W-:Y:S01]  /*2e50*/  FSETP.GE.AND P6, PT, |R4|, 9.010913848876953125, PT ;  /* 0x41102cb40400780b */ /* 0x000fe20003fc6200 */
[----:B------:R-:W-:Y:S01]  /*2e60*/  FFMA R25, R0, R25, 0.1331529766321182251 ;  /* 0x3e08594100197423 */ /* 0x000fe20000000019 */
[----:B------:R-:W-:Y:S01]  /*2e70*/  FSETP.GE.AND P1, PT, |R5|, 0.60000002384185791016, PT ;  /* 0x3f19999a0500780b */ /* 0x000fe20003f26200 */
[----:B------:R-:W-:Y:S01]  /*2e80*/  FFMA R21, R2, R21, -0.33332768082618713379 ;  /* 0xbeaaa9ed02157423 */ /* 0x000fe20000000015 */
[----:B------:R-:W1:Y:S01]  /*2e90*/  MUFU.RCP R9, R20 ;  /* 0x0000001400097308 */ /* 0x000e620000001000 */
[----:B------:R-:W-:Y:S01]  /*2ea0*/  FFMA R25, R0, R25, -0.33332768082618713379 ;  /* 0xbeaaa9ed00197423 */ /* 0x000fe20000000019 */
[----:B------:R-:W-:Y:S01]  /*2eb0*/  FSEL R23, R23, 1, !P6 ;  /* 0x3f80000017177808 */ /* 0x000fe20007000000 */
[----:B------:R-:W-:Y:S01]  /*2ec0*/  FFMA R2, R2, R21, RZ ;  /* 0x0000001502027223 */ /* 0x000fe200000000ff */
[----:B------:R-:W-:Y:S01]  /*2ed0*/  FSETP.GE.AND P0, PT, |R6|, 0.60000002384185791016, PT ;  /* 0x3f19999a0600780b */ /* 0x000fe20003f06200 */
[----:B------:R-:W-:Y:S01]  /*2ee0*/  FFMA R21, R0, R25, RZ ;  /* 0x0000001900157223 */ /* 0x000fe200000000ff */
[C---:B------:R-:W-:Y:S01]  /*2ef0*/  FMUL R0, R7.reuse, R7 ;  /* 0x0000000707007220 */ /* 0x040fe20000400000 */
[----:B------:R-:W-:Y:S01]  /*2f00*/  FSETP.GE.AND P6, PT, |R7|, 0.60000002384185791016, PT ;  /* 0x3f19999a0700780b */ /* 0x000fe20003fc6200 */
[----:B------:R-:W2:Y:S01]  /*2f10*/  MUFU.RCP R11, R11 ;  /* 0x0000000b000b7308 */ /* 0x000ea20000001000 */
[--C-:B0-----:R-:W-:Y:S01]  /*2f20*/  FFMA R17, R17, -2, R16.reuse ;  /* 0xc000000011117823 */ /* 0x101fe20000000010 */
[----:B------:R-:W-:Y:S01]  /*2f30*/  FFMA R19, R0, R19, -0.052303962409496307373 ;  /* 0xbd563cae00137423 */ /* 0x000fe20000000013 */
[----:B------:R-:W-:Y:S01]  /*2f40*/  FSETP.GE.AND P4, PT, |R6|, 9.010913848876953125, PT ;  /* 0x41102cb40600780b */ /* 0x000fe20003f86200 */
[----:B------:R-:W-:Y:S01]  /*2f50*/  FFMA R3, R3, R8, RZ ;  /* 0x0000000803037223 */ /* 0x000fe200000000ff */
[----:B------:R-:W-:Y:S01]  /*2f60*/  FSETP.GE.AND P3, PT, |R7|, 9.010913848876953125, PT ;  /* 0x41102cb40700780b */ /* 0x000fe20003f66200 */
[C---:B------:R-:W-:Y:S01]  /*2f70*/  FFMA R19, R0.reuse, R19, 0.1331529766321182251 ;  /* 0x3e08594100137423 */ /* 0x040fe20000000013 */
[----:B------:R-:W-:Y:S01]  /*2f80*/  FSEL R8, R17, 1, !P5 ;  /* 0x3f80000011087808 */ /* 0x000fe20006800000 */
[----:B------:R-:W-:Y:S01]  /*2f90*/  STG.E desc[UR14][R12.64+0x3c4], R27 ;  /* 0x0003c41b0c007986 */ /* 0x000fe2000c10190e */
[----:B-1----:R-:W-:Y:S01]  /*2fa0*/  FFMA R9, R9, -2, R16 ;  /* 0xc000000009097823 */ /* 0x002fe20000000010 */
[----:B------:R-:W-:Y:S01]  /*2fb0*/  FFMA R19, R0, R19, -0.33332768082618713379 ;  /* 0xbeaaa9ed00137423 */ /* 0x000fe20000000013 */
[--C-:B------:R-:W-:Y:S01]  /*2fc0*/  LOP3.LUT R23, R23, 0x80000000, R4.reuse, 0xb8, !PT ;  /* 0x8000000017177812 */ /* 0x100fe200078eb804 */
[----:B------:R-:W-:Y:S01]  /*2fd0*/  @!P2 FFMA R23, R4, R3, R4 ;  /* 0x000000030417a223 */ /* 0x000fe20000000004 */
[----:B------:R-:W-:Y:S01]  /*2fe0*/  STG.E desc[UR14][R12.64+0x784], R29 ;  /* 0x0007841d0c007986 */ /* 0x000fe2000c10190e */
[----:B------:R-:W-:Y:S01]  /*2ff0*/  FFMA R0, R0, R19, RZ ;  /* 0x0000001300007223 */ /* 0x000fe200000000ff */
[----:B--2---:R-:W-:Y:S01]  /*3000*/  FFMA R16, R11, -2, R16 ;  /* 0xc00000000b107823 */ /* 0x004fe20000000010 */
[----:B------:R-:W-:Y:S01]  /*3010*/  FSEL R11, R9, 1, !P4 ;  /* 0x3f800000090b7808 */ /* 0x000fe20006000000 */
[----:B------:R-:W-:Y:S01]  /*3020*/  STG.E desc[UR14][R12.64+0xb44], R15 ;  /* 0x000b440f0c007986 */ /* 0x000fe2000c10190e */
[--C-:B------:R-:W-:Y:S01]  /*3030*/  LOP3.LUT R9, R8, 0x80000000, R5.reuse, 0xb8, !PT ;  /* 0x8000000008097812 */ /* 0x100fe200078eb805 */
[----:B------:R-:W-:Y:S01]  /*3040*/  @!P1 FFMA R9, R5, R2, R5 ;  /* 0x0000000205099223 */ /* 0x000fe20000000005 */
[----:B------:R-:W-:Y:S01]  /*3050*/  FSEL R16, R16, 1, !P3 ;  /* 0x3f80000010107808 */ /* 0x000fe20005800000 */
[----:B------:R-:W-:Y:S01]  /*3060*/  STG.E desc[UR14][R12.64+0x8], R23 ;  /* 0x000008170c007986 */ /* 0x000fe2000c10190e */
[--C-:B------:R-:W-:Y:S01]  /*3070*/  LOP3.LUT R11, R11, 0x80000000, R6.reuse, 0xb8, !PT ;  /* 0x800000000b0b7812 */ /* 0x100fe200078eb806 */
[----:B------:R-:W-:Y:S01]  /*3080*/  @!P0 FFMA R11, R6, R21, R6 ;  /* 0x00000015060b8223 */ /* 0x000fe20000000006 */
[--C-:B------:R-:W-:Y:S01]  /*3090*/  LOP3.LUT R17, R16, 0x80000000, R7.reuse, 0xb8, !PT ;  /* 0x8000000010117812 */ /* 0x100fe200078eb807 */
[----:B------:R-:W-:Y:S01]  /*30a0*/  @!P6 FFMA R17, R7, R0, R7 ;  /* 0x000000000711e223 */ /* 0x000fe20000000007 */
[----:B------:R-:W-:Y:S04]  /*30b0*/  STG.E desc[UR14][R12.64+0x3c8], R9 ;  /* 0x0003c8090c007986 */ /* 0x000fe8000c10190e */
[----:B------:R-:W-:Y:S04]  /*30c0*/  STG.E desc[UR14][R12.64+0x788], R11 ;  /* 0x0007880b0c007986 */ /* 0x000fe8000c10190e */
[----:B------:R-:W-:Y:S01]  /*30d0*/  STG.E desc[UR14][R12.64+0xb48], R17 ;  /* 0x000b48110c007986 */ /* 0x000fe2000c10190e */
[----:B------:R-:W-:Y:S05]  /*30e0*/  EXIT ;  /* 0x000000000000794d */ /* 0x000fea0003800000 */
.L_x_27:
[----:B------:R-:W-:-:S00]  /*30f0*/  BRA `(.L_x_27) ;  /* 0xfffffffc00fc7947 */ /* 0x000fc0000383ffff */
[----:B------:R-:W-:-:S00]  /*3100*/  NOP ;  /* 0x0000000000007918 */ /* 0x000fc00000000000 */
[----:B------:R-:W-:-:S00]  /*3110*/  NOP ;  /* 0x0000000000007918 */ /* 0x000fc00000000000 */
[----:B------:R-:W-:-:S00]  /*3120*/  NOP ;  /* 0x0000000000007918 */ /* 0x000fc00000000000 */
[----:B------:R-:W-:-:S00]  /*3130*/  NOP ;  /* 0x0000000000007918 */ /* 0x000fc00000000000 */
[----:B------:R-:W-:-:S00]  /*3140*/  NOP ;  /* 0x0000000000007918 */ /* 0x000fc00000000000 */
[----:B------:R-:W-:-:S00]  /*3150*/  NOP ;  /* 0x0000000000007918 */ /* 0x000fc00000000000 */
[----:B------:R-:W-:-:S00]  /*3160*/  NOP ;  /* 0x0000000000007918 */ /* 0x000fc00000000000 */
[----:B------:R-:W-:-:S00]  /*3170*/  NOP ;  /* 0x0000000000007918 */ /* 0x000fc00000000000 */
.L_x_28:


//--------------------- .nv.shared.my_kernel_kernel0 --------------------------
	.section	.nv.shared.my_kernel_kernel0,"aw",@nobits
	.sectionflags	@""
	.align	4
.nv.shared.my_kernel_kernel0:
	.zero		3008


//--------------------- .nv.shared.reserved.0     --------------------------
	.section	.nv.shared.reserved.0,"aw",@nobits
	.weak		__nv_reservedSMEM_offset_0_alias
	.size		__nv_reservedSMEM_offset_0_alias, 0, 64
	.other		__nv_reservedSMEM_offset_0_alias,@"STO_CUDA_RESERVED_SHARED STV_DEFAULT"
__nv_reservedSMEM_offset_0_alias:
	.zero		0
	.zero		64


//--------------------- .nv.constant0.my_kernel_kernel0 --------------------------
	.section	.nv.constant0.my_kernel_kernel0,"a",@progbits
	.sectionflags	@""
	.align	4
.nv.constant0.my_kernel_kernel0:
	.zero		920


//--------------------- SYMBOLS --------------------------

	.type		.nv.reservedSmem.offset0,@object
	.size		.nv.reservedSmem.offset0,0x4
	.type		.nv.reservedSmem.cap,@object
	.size		.nv.reservedSmem.cap,0x4
